//
// Generated by NVIDIA NVVM Compiler
//
// Compiler Build ID: CL-36424714
// Cuda compilation tools, release 13.0, V13.0.88
// Based on NVVM 20.0.0
//

.version 9.0
.target sm_100
.address_size 64

	// .globl	_Z10sigma_phikPKfPfii

.visible .entry _Z10sigma_phikPKfPfii(
	.param .u64 .ptr .align 1 _Z10sigma_phikPKfPfii_param_0,
	.param .u64 .ptr .align 1 _Z10sigma_phikPKfPfii_param_1,
	.param .u32 _Z10sigma_phikPKfPfii_param_2,
	.param .u32 _Z10sigma_phikPKfPfii_param_3
)
{
	.reg .pred 	%p<26>;
	.reg .b32 	%r<31>;
	.reg .b32 	%f<128>;
	.reg .b64 	%rd<29>;

	ld.param.u64 	%rd16, [_Z10sigma_phikPKfPfii_param_0];
	ld.param.u64 	%rd15, [_Z10sigma_phikPKfPfii_param_1];
	ld.param.u32 	%r16, [_Z10sigma_phikPKfPfii_param_2];
	ld.param.u32 	%r17, [_Z10sigma_phikPKfPfii_param_3];
	cvta.to.global.u64 	%rd1, %rd16;
	mov.u32 	%r18, %ntid.x;
	mov.u32 	%r19, %ctaid.x;
	mov.u32 	%r20, %tid.x;
	mad.lo.s32 	%r1, %r18, %r19, %r20;
	setp.ge.s32 	%p1, %r1, %r17;
	@%p1 bra 	$L__BB0_59;
	setp.lt.s32 	%p2, %r16, 1;
	mov.f32 	%f127, 0f00000000;
	@%p2 bra 	$L__BB0_58;
	and.b32  	%r2, %r16, 7;
	setp.lt.u32 	%p3, %r16, 8;
	mov.f32 	%f127, 0f00000000;
	mov.b32 	%r29, 0;
	@%p3 bra 	$L__BB0_29;
	and.b32  	%r29, %r16, 2147483640;
	neg.s32 	%r27, %r29;
	shl.b32 	%r5, %r17, 3;
	mov.f32 	%f127, 0f00000000;
	mul.wide.s32 	%rd3, %r17, 4;
	mov.u32 	%r26, %r1;
$L__BB0_4:
	.pragma "nounroll";
	mul.wide.s32 	%rd17, %r26, 4;
	add.s64 	%rd2, %rd1, %rd17;
	ld.global.f32 	%f2, [%rd2];
	setp.leu.f32 	%p4, %f2, 0f00000000;
	@%p4 bra 	$L__BB0_6;
	add.f32 	%f106, %f2, 0f3F800000;
	bra.uni 	$L__BB0_7;
$L__BB0_6:
	mul.f32 	%f88, %f2, 0f3FB8AA3B;
	ex2.approx.f32 	%f106, %f88;
$L__BB0_7:
	add.f32 	%f6, %f127, %f106;
	add.s64 	%rd4, %rd2, %rd3;
	ld.global.f32 	%f7, [%rd4];
	setp.gt.f32 	%p5, %f7, 0f00000000;
	@%p5 bra 	$L__BB0_9;
	mul.f32 	%f89, %f7, 0f3FB8AA3B;
	ex2.approx.f32 	%f107, %f89;
	bra.uni 	$L__BB0_10;
$L__BB0_9:
	add.f32 	%f107, %f7, 0f3F800000;
$L__BB0_10:
	add.f32 	%f11, %f6, %f107;
	add.s64 	%rd5, %rd4, %rd3;
	ld.global.f32 	%f12, [%rd5];
	setp.gt.f32 	%p6, %f12, 0f00000000;
	@%p6 bra 	$L__BB0_12;
	mul.f32 	%f90, %f12, 0f3FB8AA3B;
	ex2.approx.f32 	%f108, %f90;
	bra.uni 	$L__BB0_13;
$L__BB0_12:
	add.f32 	%f108, %f12, 0f3F800000;
$L__BB0_13:
	add.f32 	%f16, %f11, %f108;
	add.s64 	%rd6, %rd5, %rd3;
	ld.global.f32 	%f17, [%rd6];
	setp.gt.f32 	%p7, %f17, 0f00000000;
	@%p7 bra 	$L__BB0_15;
	mul.f32 	%f91, %f17, 0f3FB8AA3B;
	ex2.approx.f32 	%f109, %f91;
	bra.uni 	$L__BB0_16;
$L__BB0_15:
	add.f32 	%f109, %f17, 0f3F800000;
$L__BB0_16:
	add.f32 	%f21, %f16, %f109;
	add.s64 	%rd7, %rd6, %rd3;
	ld.global.f32 	%f22, [%rd7];
	setp.gt.f32 	%p8, %f22, 0f00000000;
	@%p8 bra 	$L__BB0_18;
	mul.f32 	%f92, %f22, 0f3FB8AA3B;
	ex2.approx.f32 	%f110, %f92;
	bra.uni 	$L__BB0_19;
$L__BB0_18:
	add.f32 	%f110, %f22, 0f3F800000;
$L__BB0_19:
	add.f32 	%f26, %f21, %f110;
	add.s64 	%rd8, %rd7, %rd3;
	ld.global.f32 	%f27, [%rd8];
	setp.gt.f32 	%p9, %f27, 0f00000000;
	@%p9 bra 	$L__BB0_21;
	mul.f32 	%f93, %f27, 0f3FB8AA3B;
	ex2.approx.f32 	%f111, %f93;
	bra.uni 	$L__BB0_22;
$L__BB0_21:
	add.f32 	%f111, %f27, 0f3F800000;
$L__BB0_22:
	add.f32 	%f31, %f26, %f111;
	add.s64 	%rd9, %rd8, %rd3;
	ld.global.f32 	%f32, [%rd9];
	setp.gt.f32 	%p10, %f32, 0f00000000;
	@%p10 bra 	$L__BB0_24;
	mul.f32 	%f94, %f32, 0f3FB8AA3B;
	ex2.approx.f32 	%f112, %f94;
	bra.uni 	$L__BB0_25;
$L__BB0_24:
	add.f32 	%f112, %f32, 0f3F800000;
$L__BB0_25:
	add.f32 	%f36, %f31, %f112;
	add.s64 	%rd18, %rd9, %rd3;
	ld.global.f32 	%f37, [%rd18];
	setp.gt.f32 	%p11, %f37, 0f00000000;
	@%p11 bra 	$L__BB0_27;
	mul.f32 	%f95, %f37, 0f3FB8AA3B;
	ex2.approx.f32 	%f113, %f95;
	bra.uni 	$L__BB0_28;
$L__BB0_27:
	add.f32 	%f113, %f37, 0f3F800000;
$L__BB0_28:
	add.f32 	%f127, %f36, %f113;
	add.s32 	%r27, %r27, 8;
	add.s32 	%r26, %r26, %r5;
	setp.ne.s32 	%p12, %r27, 0;
	@%p12 bra 	$L__BB0_4;
$L__BB0_29:
	setp.eq.s32 	%p13, %r2, 0;
	@%p13 bra 	$L__BB0_58;
	and.b32  	%r11, %r16, 3;
	setp.lt.u32 	%p14, %r2, 4;
	@%p14 bra 	$L__BB0_44;
	mad.lo.s32 	%r22, %r29, %r17, %r1;
	mul.wide.s32 	%rd19, %r22, 4;
	add.s64 	%rd10, %rd1, %rd19;
	ld.global.f32 	%f44, [%rd10];
	setp.gt.f32 	%p15, %f44, 0f00000000;
	@%p15 bra 	$L__BB0_33;
	mul.f32 	%f97, %f44, 0f3FB8AA3B;
	ex2.approx.f32 	%f116, %f97;
	bra.uni 	$L__BB0_34;
$L__BB0_33:
	add.f32 	%f116, %f44, 0f3F800000;
$L__BB0_34:
	add.f32 	%f48, %f127, %f116;
	mul.wide.s32 	%rd11, %r17, 4;
	add.s64 	%rd12, %rd10, %rd11;
	ld.global.f32 	%f49, [%rd12];
	setp.gt.f32 	%p16, %f49, 0f00000000;
	@%p16 bra 	$L__BB0_36;
	mul.f32 	%f98, %f49, 0f3FB8AA3B;
	ex2.approx.f32 	%f117, %f98;
	bra.uni 	$L__BB0_37;
$L__BB0_36:
	add.f32 	%f117, %f49, 0f3F800000;
$L__BB0_37:
	add.f32 	%f53, %f48, %f117;
	add.s64 	%rd13, %rd12, %rd11;
	ld.global.f32 	%f54, [%rd13];
	setp.gt.f32 	%p17, %f54, 0f00000000;
	@%p17 bra 	$L__BB0_39;
	mul.f32 	%f99, %f54, 0f3FB8AA3B;
	ex2.approx.f32 	%f118, %f99;
	bra.uni 	$L__BB0_40;
$L__BB0_39:
	add.f32 	%f118, %f54, 0f3F800000;
$L__BB0_40:
	add.f32 	%f58, %f53, %f118;
	add.s64 	%rd20, %rd13, %rd11;
	ld.global.f32 	%f59, [%rd20];
	setp.gt.f32 	%p18, %f59, 0f00000000;
	@%p18 bra 	$L__BB0_42;
	mul.f32 	%f100, %f59, 0f3FB8AA3B;
	ex2.approx.f32 	%f119, %f100;
	bra.uni 	$L__BB0_43;
$L__BB0_42:
	add.f32 	%f119, %f59, 0f3F800000;
$L__BB0_43:
	add.f32 	%f127, %f58, %f119;
	add.s32 	%r29, %r29, 4;
$L__BB0_44:
	setp.eq.s32 	%p19, %r11, 0;
	@%p19 bra 	$L__BB0_58;
	setp.eq.s32 	%p20, %r11, 1;
	@%p20 bra 	$L__BB0_53;
	mad.lo.s32 	%r23, %r29, %r17, %r1;
	mul.wide.s32 	%rd21, %r23, 4;
	add.s64 	%rd14, %rd1, %rd21;
	ld.global.f32 	%f66, [%rd14];
	setp.gt.f32 	%p21, %f66, 0f00000000;
	@%p21 bra 	$L__BB0_48;
	mul.f32 	%f102, %f66, 0f3FB8AA3B;
	ex2.approx.f32 	%f122, %f102;
	bra.uni 	$L__BB0_49;
$L__BB0_48:
	add.f32 	%f122, %f66, 0f3F800000;
$L__BB0_49:
	add.f32 	%f70, %f127, %f122;
	mul.wide.s32 	%rd22, %r17, 4;
	add.s64 	%rd23, %rd14, %rd22;
	ld.global.f32 	%f71, [%rd23];
	setp.gt.f32 	%p22, %f71, 0f00000000;
	@%p22 bra 	$L__BB0_51;
	mul.f32 	%f103, %f71, 0f3FB8AA3B;
	ex2.approx.f32 	%f123, %f103;
	bra.uni 	$L__BB0_52;
$L__BB0_51:
	add.f32 	%f123, %f71, 0f3F800000;
$L__BB0_52:
	add.f32 	%f127, %f70, %f123;
	add.s32 	%r29, %r29, 2;
$L__BB0_53:
	and.b32  	%r24, %r16, 1;
	setp.eq.b32 	%p23, %r24, 1;
	not.pred 	%p24, %p23;
	@%p24 bra 	$L__BB0_58;
	mad.lo.s32 	%r25, %r29, %r17, %r1;
	mul.wide.s32 	%rd24, %r25, 4;
	add.s64 	%rd25, %rd1, %rd24;
	ld.global.f32 	%f78, [%rd25];
	setp.gt.f32 	%p25, %f78, 0f00000000;
	@%p25 bra 	$L__BB0_56;
	mul.f32 	%f104, %f78, 0f3FB8AA3B;
	ex2.approx.f32 	%f126, %f104;
	bra.uni 	$L__BB0_57;
$L__BB0_56:
	add.f32 	%f126, %f78, 0f3F800000;
$L__BB0_57:
	add.f32 	%f127, %f127, %f126;
$L__BB0_58:
	cvta.to.global.u64 	%rd26, %rd15;
	mul.wide.s32 	%rd27, %r1, 4;
	add.s64 	%rd28, %rd26, %rd27;
	st.global.f32 	[%rd28], %f127;
$L__BB0_59:
	ret;

}
	// .globl	_Z11denominatorPKfPfS1_ii
.visible .entry _Z11denominatorPKfPfS1_ii(
	.param .u64 .ptr .align 1 _Z11denominatorPKfPfS1_ii_param_0,
	.param .u64 .ptr .align 1 _Z11denominatorPKfPfS1_ii_param_1,
	.param .u64 .ptr .align 1 _Z11denominatorPKfPfS1_ii_param_2,
	.param .u32 _Z11denominatorPKfPfS1_ii_param_3,
	.param .u32 _Z11denominatorPKfPfS1_ii_param_4
)
{
	.reg .pred 	%p<26>;
	.reg .b32 	%r<31>;
	.reg .b32 	%f<143>;
	.reg .b64 	%rd<28>;

	ld.param.u64 	%rd13, [_Z11denominatorPKfPfS1_ii_param_0];
	ld.param.u64 	%rd14, [_Z11denominatorPKfPfS1_ii_param_1];
	ld.param.u64 	%rd12, [_Z11denominatorPKfPfS1_ii_param_2];
	ld.param.u32 	%r17, [_Z11denominatorPKfPfS1_ii_param_3];
	ld.param.u32 	%r16, [_Z11denominatorPKfPfS1_ii_param_4];
	cvta.to.global.u64 	%rd1, %rd14;
	cvta.to.global.u64 	%rd2, %rd13;
	mov.u32 	%r18, %tid.x;
	mov.u32 	%r19, %ntid.x;
	mov.u32 	%r20, %ctaid.x;
	mad.lo.s32 	%r1, %r19, %r20, %r18;
	setp.ge.s32 	%p1, %r1, %r17;
	@%p1 bra 	$L__BB1_59;
	setp.lt.s32 	%p2, %r16, 1;
	mov.f32 	%f142, 0f00000000;
	@%p2 bra 	$L__BB1_58;
	mul.lo.s32 	%r2, %r16, %r1;
	and.b32  	%r3, %r16, 7;
	setp.lt.u32 	%p3, %r16, 8;
	mov.f32 	%f142, 0f00000000;
	mov.b32 	%r29, 0;
	@%p3 bra 	$L__BB1_29;
	and.b32  	%r29, %r16, 2147483640;
	neg.s32 	%r27, %r29;
	add.s64 	%rd3, %rd2, 16;
	add.s64 	%rd27, %rd1, 16;
	mov.f32 	%f142, 0f00000000;
	mov.u32 	%r26, %r2;
$L__BB1_4:
	.pragma "nounroll";
	mul.wide.s32 	%rd15, %r26, 4;
	add.s64 	%rd6, %rd3, %rd15;
	ld.global.f32 	%f2, [%rd6+-16];
	setp.leu.f32 	%p4, %f2, 0f00000000;
	@%p4 bra 	$L__BB1_6;
	add.f32 	%f121, %f2, 0f3F800000;
	bra.uni 	$L__BB1_7;
$L__BB1_6:
	mul.f32 	%f88, %f2, 0f3FB8AA3B;
	ex2.approx.f32 	%f121, %f88;
$L__BB1_7:
	ld.global.f32 	%f89, [%rd27+-16];
	fma.rn.f32 	%f6, %f121, %f89, %f142;
	ld.global.f32 	%f7, [%rd6+-12];
	setp.gt.f32 	%p5, %f7, 0f00000000;
	@%p5 bra 	$L__BB1_9;
	mul.f32 	%f90, %f7, 0f3FB8AA3B;
	ex2.approx.f32 	%f122, %f90;
	bra.uni 	$L__BB1_10;
$L__BB1_9:
	add.f32 	%f122, %f7, 0f3F800000;
$L__BB1_10:
	ld.global.f32 	%f91, [%rd27+-12];
	fma.rn.f32 	%f11, %f122, %f91, %f6;
	ld.global.f32 	%f12, [%rd6+-8];
	setp.gt.f32 	%p6, %f12, 0f00000000;
	@%p6 bra 	$L__BB1_12;
	mul.f32 	%f92, %f12, 0f3FB8AA3B;
	ex2.approx.f32 	%f123, %f92;
	bra.uni 	$L__BB1_13;
$L__BB1_12:
	add.f32 	%f123, %f12, 0f3F800000;
$L__BB1_13:
	ld.global.f32 	%f93, [%rd27+-8];
	fma.rn.f32 	%f16, %f123, %f93, %f11;
	ld.global.f32 	%f17, [%rd6+-4];
	setp.gt.f32 	%p7, %f17, 0f00000000;
	@%p7 bra 	$L__BB1_15;
	mul.f32 	%f94, %f17, 0f3FB8AA3B;
	ex2.approx.f32 	%f124, %f94;
	bra.uni 	$L__BB1_16;
$L__BB1_15:
	add.f32 	%f124, %f17, 0f3F800000;
$L__BB1_16:
	ld.global.f32 	%f95, [%rd27+-4];
	fma.rn.f32 	%f21, %f124, %f95, %f16;
	ld.global.f32 	%f22, [%rd6];
	setp.gt.f32 	%p8, %f22, 0f00000000;
	@%p8 bra 	$L__BB1_18;
	mul.f32 	%f96, %f22, 0f3FB8AA3B;
	ex2.approx.f32 	%f125, %f96;
	bra.uni 	$L__BB1_19;
$L__BB1_18:
	add.f32 	%f125, %f22, 0f3F800000;
$L__BB1_19:
	ld.global.f32 	%f97, [%rd27];
	fma.rn.f32 	%f26, %f125, %f97, %f21;
	ld.global.f32 	%f27, [%rd6+4];
	setp.gt.f32 	%p9, %f27, 0f00000000;
	@%p9 bra 	$L__BB1_21;
	mul.f32 	%f98, %f27, 0f3FB8AA3B;
	ex2.approx.f32 	%f126, %f98;
	bra.uni 	$L__BB1_22;
$L__BB1_21:
	add.f32 	%f126, %f27, 0f3F800000;
$L__BB1_22:
	ld.global.f32 	%f99, [%rd27+4];
	fma.rn.f32 	%f31, %f126, %f99, %f26;
	ld.global.f32 	%f32, [%rd6+8];
	setp.gt.f32 	%p10, %f32, 0f00000000;
	@%p10 bra 	$L__BB1_24;
	mul.f32 	%f100, %f32, 0f3FB8AA3B;
	ex2.approx.f32 	%f127, %f100;
	bra.uni 	$L__BB1_25;
$L__BB1_24:
	add.f32 	%f127, %f32, 0f3F800000;
$L__BB1_25:
	ld.global.f32 	%f101, [%rd27+8];
	fma.rn.f32 	%f36, %f127, %f101, %f31;
	ld.global.f32 	%f37, [%rd6+12];
	setp.gt.f32 	%p11, %f37, 0f00000000;
	@%p11 bra 	$L__BB1_27;
	mul.f32 	%f102, %f37, 0f3FB8AA3B;
	ex2.approx.f32 	%f128, %f102;
	bra.uni 	$L__BB1_28;
$L__BB1_27:
	add.f32 	%f128, %f37, 0f3F800000;
$L__BB1_28:
	ld.global.f32 	%f103, [%rd27+12];
	fma.rn.f32 	%f142, %f128, %f103, %f36;
	add.s32 	%r27, %r27, 8;
	add.s32 	%r26, %r26, 8;
	add.s64 	%rd27, %rd27, 32;
	setp.ne.s32 	%p12, %r27, 0;
	@%p12 bra 	$L__BB1_4;
$L__BB1_29:
	setp.eq.s32 	%p13, %r3, 0;
	@%p13 bra 	$L__BB1_58;
	and.b32  	%r11, %r16, 3;
	setp.lt.u32 	%p14, %r3, 4;
	@%p14 bra 	$L__BB1_44;
	add.s32 	%r22, %r29, %r2;
	mul.wide.s32 	%rd16, %r22, 4;
	add.s64 	%rd8, %rd2, %rd16;
	ld.global.f32 	%f44, [%rd8];
	setp.gt.f32 	%p15, %f44, 0f00000000;
	@%p15 bra 	$L__BB1_33;
	mul.f32 	%f105, %f44, 0f3FB8AA3B;
	ex2.approx.f32 	%f131, %f105;
	bra.uni 	$L__BB1_34;
$L__BB1_33:
	add.f32 	%f131, %f44, 0f3F800000;
$L__BB1_34:
	mul.wide.u32 	%rd17, %r29, 4;
	add.s64 	%rd9, %rd1, %rd17;
	ld.global.f32 	%f106, [%rd9];
	fma.rn.f32 	%f48, %f131, %f106, %f142;
	ld.global.f32 	%f49, [%rd8+4];
	setp.gt.f32 	%p16, %f49, 0f00000000;
	@%p16 bra 	$L__BB1_36;
	mul.f32 	%f107, %f49, 0f3FB8AA3B;
	ex2.approx.f32 	%f132, %f107;
	bra.uni 	$L__BB1_37;
$L__BB1_36:
	add.f32 	%f132, %f49, 0f3F800000;
$L__BB1_37:
	ld.global.f32 	%f108, [%rd9+4];
	fma.rn.f32 	%f53, %f132, %f108, %f48;
	ld.global.f32 	%f54, [%rd8+8];
	setp.gt.f32 	%p17, %f54, 0f00000000;
	@%p17 bra 	$L__BB1_39;
	mul.f32 	%f109, %f54, 0f3FB8AA3B;
	ex2.approx.f32 	%f133, %f109;
	bra.uni 	$L__BB1_40;
$L__BB1_39:
	add.f32 	%f133, %f54, 0f3F800000;
$L__BB1_40:
	ld.global.f32 	%f110, [%rd9+8];
	fma.rn.f32 	%f58, %f133, %f110, %f53;
	ld.global.f32 	%f59, [%rd8+12];
	setp.gt.f32 	%p18, %f59, 0f00000000;
	@%p18 bra 	$L__BB1_42;
	mul.f32 	%f111, %f59, 0f3FB8AA3B;
	ex2.approx.f32 	%f134, %f111;
	bra.uni 	$L__BB1_43;
$L__BB1_42:
	add.f32 	%f134, %f59, 0f3F800000;
$L__BB1_43:
	ld.global.f32 	%f112, [%rd9+12];
	fma.rn.f32 	%f142, %f134, %f112, %f58;
	add.s32 	%r29, %r29, 4;
$L__BB1_44:
	setp.eq.s32 	%p19, %r11, 0;
	@%p19 bra 	$L__BB1_58;
	setp.eq.s32 	%p20, %r11, 1;
	@%p20 bra 	$L__BB1_53;
	add.s32 	%r23, %r29, %r2;
	mul.wide.s32 	%rd18, %r23, 4;
	add.s64 	%rd10, %rd2, %rd18;
	ld.global.f32 	%f66, [%rd10];
	setp.gt.f32 	%p21, %f66, 0f00000000;
	@%p21 bra 	$L__BB1_48;
	mul.f32 	%f114, %f66, 0f3FB8AA3B;
	ex2.approx.f32 	%f137, %f114;
	bra.uni 	$L__BB1_49;
$L__BB1_48:
	add.f32 	%f137, %f66, 0f3F800000;
$L__BB1_49:
	mul.wide.u32 	%rd19, %r29, 4;
	add.s64 	%rd11, %rd1, %rd19;
	ld.global.f32 	%f115, [%rd11];
	fma.rn.f32 	%f70, %f137, %f115, %f142;
	ld.global.f32 	%f71, [%rd10+4];
	setp.gt.f32 	%p22, %f71, 0f00000000;
	@%p22 bra 	$L__BB1_51;
	mul.f32 	%f116, %f71, 0f3FB8AA3B;
	ex2.approx.f32 	%f138, %f116;
	bra.uni 	$L__BB1_52;
$L__BB1_51:
	add.f32 	%f138, %f71, 0f3F800000;
$L__BB1_52:
	ld.global.f32 	%f117, [%rd11+4];
	fma.rn.f32 	%f142, %f138, %f117, %f70;
	add.s32 	%r29, %r29, 2;
$L__BB1_53:
	and.b32  	%r24, %r16, 1;
	setp.eq.b32 	%p23, %r24, 1;
	not.pred 	%p24, %p23;
	@%p24 bra 	$L__BB1_58;
	add.s32 	%r25, %r29, %r2;
	mul.wide.s32 	%rd20, %r25, 4;
	add.s64 	%rd21, %rd2, %rd20;
	ld.global.f32 	%f78, [%rd21];
	setp.gt.f32 	%p25, %f78, 0f00000000;
	@%p25 bra 	$L__BB1_56;
	mul.f32 	%f118, %f78, 0f3FB8AA3B;
	ex2.approx.f32 	%f141, %f118;
	bra.uni 	$L__BB1_57;
$L__BB1_56:
	add.f32 	%f141, %f78, 0f3F800000;
$L__BB1_57:
	mul.wide.u32 	%rd22, %r29, 4;
	add.s64 	%rd23, %rd1, %rd22;
	ld.global.f32 	%f119, [%rd23];
	fma.rn.f32 	%f142, %f141, %f119, %f142;
$L__BB1_58:
	cvta.to.global.u64 	%rd24, %rd12;
	mul.wide.s32 	%rd25, %r1, 4;
	add.s64 	%rd26, %rd24, %rd25;
	st.global.f32 	[%rd26], %f142;
$L__BB1_59:
	ret;

}
	// .globl	_Z3KTVPKfS0_Pfii
.visible .entry _Z3KTVPKfS0_Pfii(
	.param .u64 .ptr .align 1 _Z3KTVPKfS0_Pfii_param_0,
	.param .u64 .ptr .align 1 _Z3KTVPKfS0_Pfii_param_1,
	.param .u64 .ptr .align 1 _Z3KTVPKfS0_Pfii_param_2,
	.param .u32 _Z3KTVPKfS0_Pfii_param_3,
	.param .u32 _Z3KTVPKfS0_Pfii_param_4
)
{
	.reg .pred 	%p<26>;
	.reg .b32 	%r<46>;
	.reg .b32 	%f<143>;
	.reg .b64 	%rd<50>;

	ld.param.u64 	%rd29, [_Z3KTVPKfS0_Pfii_param_0];
	ld.param.u64 	%rd30, [_Z3KTVPKfS0_Pfii_param_1];
	ld.param.u64 	%rd28, [_Z3KTVPKfS0_Pfii_param_2];
	ld.param.u32 	%r22, [_Z3KTVPKfS0_Pfii_param_3];
	ld.param.u32 	%r23, [_Z3KTVPKfS0_Pfii_param_4];
	cvta.to.global.u64 	%rd1, %rd30;
	cvta.to.global.u64 	%rd2, %rd29;
	mov.u32 	%r24, %tid.y;
	mov.u32 	%r25, %ctaid.y;
	mov.u32 	%r26, %ntid.y;
	mad.lo.s32 	%r1, %r25, %r26, %r24;
	mov.u32 	%r27, %tid.x;
	mov.u32 	%r28, %ntid.x;
	mov.u32 	%r29, %ctaid.x;
	mad.lo.s32 	%r2, %r28, %r29, %r27;
	max.s32 	%r30, %r1, %r2;
	setp.ge.s32 	%p1, %r30, %r23;
	@%p1 bra 	$L__BB2_59;
	setp.lt.s32 	%p2, %r22, 1;
	mov.f32 	%f142, 0f00000000;
	@%p2 bra 	$L__BB2_58;
	and.b32  	%r3, %r22, 7;
	setp.lt.u32 	%p3, %r22, 8;
	mov.f32 	%f142, 0f00000000;
	mov.b32 	%r44, 0;
	@%p3 bra 	$L__BB2_29;
	and.b32  	%r44, %r22, 2147483640;
	neg.s32 	%r42, %r44;
	shl.b32 	%r6, %r23, 3;
	mov.f32 	%f142, 0f00000000;
	mul.wide.s32 	%rd5, %r23, 4;
	mov.u32 	%r40, %r1;
	mov.u32 	%r41, %r2;
$L__BB2_4:
	.pragma "nounroll";
	mul.wide.s32 	%rd31, %r40, 4;
	add.s64 	%rd3, %rd2, %rd31;
	ld.global.f32 	%f2, [%rd3];
	setp.leu.f32 	%p4, %f2, 0f00000000;
	@%p4 bra 	$L__BB2_6;
	add.f32 	%f121, %f2, 0f3F800000;
	bra.uni 	$L__BB2_7;
$L__BB2_6:
	mul.f32 	%f88, %f2, 0f3FB8AA3B;
	ex2.approx.f32 	%f121, %f88;
$L__BB2_7:
	mul.wide.s32 	%rd32, %r41, 4;
	add.s64 	%rd4, %rd1, %rd32;
	ld.global.f32 	%f89, [%rd4];
	fma.rn.f32 	%f6, %f121, %f89, %f142;
	add.s64 	%rd6, %rd3, %rd5;
	ld.global.f32 	%f7, [%rd6];
	setp.gt.f32 	%p5, %f7, 0f00000000;
	@%p5 bra 	$L__BB2_9;
	mul.f32 	%f90, %f7, 0f3FB8AA3B;
	ex2.approx.f32 	%f122, %f90;
	bra.uni 	$L__BB2_10;
$L__BB2_9:
	add.f32 	%f122, %f7, 0f3F800000;
$L__BB2_10:
	add.s64 	%rd7, %rd4, %rd5;
	ld.global.f32 	%f91, [%rd7];
	fma.rn.f32 	%f11, %f122, %f91, %f6;
	add.s64 	%rd8, %rd6, %rd5;
	ld.global.f32 	%f12, [%rd8];
	setp.gt.f32 	%p6, %f12, 0f00000000;
	@%p6 bra 	$L__BB2_12;
	mul.f32 	%f92, %f12, 0f3FB8AA3B;
	ex2.approx.f32 	%f123, %f92;
	bra.uni 	$L__BB2_13;
$L__BB2_12:
	add.f32 	%f123, %f12, 0f3F800000;
$L__BB2_13:
	add.s64 	%rd9, %rd7, %rd5;
	ld.global.f32 	%f93, [%rd9];
	fma.rn.f32 	%f16, %f123, %f93, %f11;
	add.s64 	%rd10, %rd8, %rd5;
	ld.global.f32 	%f17, [%rd10];
	setp.gt.f32 	%p7, %f17, 0f00000000;
	@%p7 bra 	$L__BB2_15;
	mul.f32 	%f94, %f17, 0f3FB8AA3B;
	ex2.approx.f32 	%f124, %f94;
	bra.uni 	$L__BB2_16;
$L__BB2_15:
	add.f32 	%f124, %f17, 0f3F800000;
$L__BB2_16:
	add.s64 	%rd11, %rd9, %rd5;
	ld.global.f32 	%f95, [%rd11];
	fma.rn.f32 	%f21, %f124, %f95, %f16;
	add.s64 	%rd12, %rd10, %rd5;
	ld.global.f32 	%f22, [%rd12];
	setp.gt.f32 	%p8, %f22, 0f00000000;
	@%p8 bra 	$L__BB2_18;
	mul.f32 	%f96, %f22, 0f3FB8AA3B;
	ex2.approx.f32 	%f125, %f96;
	bra.uni 	$L__BB2_19;
$L__BB2_18:
	add.f32 	%f125, %f22, 0f3F800000;
$L__BB2_19:
	add.s64 	%rd13, %rd11, %rd5;
	ld.global.f32 	%f97, [%rd13];
	fma.rn.f32 	%f26, %f125, %f97, %f21;
	add.s64 	%rd14, %rd12, %rd5;
	ld.global.f32 	%f27, [%rd14];
	setp.gt.f32 	%p9, %f27, 0f00000000;
	@%p9 bra 	$L__BB2_21;
	mul.f32 	%f98, %f27, 0f3FB8AA3B;
	ex2.approx.f32 	%f126, %f98;
	bra.uni 	$L__BB2_22;
$L__BB2_21:
	add.f32 	%f126, %f27, 0f3F800000;
$L__BB2_22:
	add.s64 	%rd15, %rd13, %rd5;
	ld.global.f32 	%f99, [%rd15];
	fma.rn.f32 	%f31, %f126, %f99, %f26;
	add.s64 	%rd16, %rd14, %rd5;
	ld.global.f32 	%f32, [%rd16];
	setp.gt.f32 	%p10, %f32, 0f00000000;
	@%p10 bra 	$L__BB2_24;
	mul.f32 	%f100, %f32, 0f3FB8AA3B;
	ex2.approx.f32 	%f127, %f100;
	bra.uni 	$L__BB2_25;
$L__BB2_24:
	add.f32 	%f127, %f32, 0f3F800000;
$L__BB2_25:
	add.s64 	%rd17, %rd15, %rd5;
	ld.global.f32 	%f101, [%rd17];
	fma.rn.f32 	%f36, %f127, %f101, %f31;
	add.s64 	%rd33, %rd16, %rd5;
	ld.global.f32 	%f37, [%rd33];
	setp.gt.f32 	%p11, %f37, 0f00000000;
	@%p11 bra 	$L__BB2_27;
	mul.f32 	%f102, %f37, 0f3FB8AA3B;
	ex2.approx.f32 	%f128, %f102;
	bra.uni 	$L__BB2_28;
$L__BB2_27:
	add.f32 	%f128, %f37, 0f3F800000;
$L__BB2_28:
	add.s64 	%rd34, %rd17, %rd5;
	ld.global.f32 	%f103, [%rd34];
	fma.rn.f32 	%f142, %f128, %f103, %f36;
	add.s32 	%r42, %r42, 8;
	add.s32 	%r41, %r41, %r6;
	add.s32 	%r40, %r40, %r6;
	setp.ne.s32 	%p12, %r42, 0;
	@%p12 bra 	$L__BB2_4;
$L__BB2_29:
	setp.eq.s32 	%p13, %r3, 0;
	@%p13 bra 	$L__BB2_58;
	and.b32  	%r14, %r22, 3;
	setp.lt.u32 	%p14, %r3, 4;
	@%p14 bra 	$L__BB2_44;
	mul.lo.s32 	%r15, %r44, %r23;
	add.s32 	%r32, %r15, %r1;
	mul.wide.s32 	%rd35, %r32, 4;
	add.s64 	%rd18, %rd2, %rd35;
	ld.global.f32 	%f44, [%rd18];
	setp.gt.f32 	%p15, %f44, 0f00000000;
	@%p15 bra 	$L__BB2_33;
	mul.f32 	%f105, %f44, 0f3FB8AA3B;
	ex2.approx.f32 	%f131, %f105;
	bra.uni 	$L__BB2_34;
$L__BB2_33:
	add.f32 	%f131, %f44, 0f3F800000;
$L__BB2_34:
	add.s32 	%r33, %r15, %r2;
	mul.wide.s32 	%rd36, %r33, 4;
	add.s64 	%rd19, %rd1, %rd36;
	ld.global.f32 	%f106, [%rd19];
	fma.rn.f32 	%f48, %f131, %f106, %f142;
	mul.wide.s32 	%rd20, %r23, 4;
	add.s64 	%rd21, %rd18, %rd20;
	ld.global.f32 	%f49, [%rd21];
	setp.gt.f32 	%p16, %f49, 0f00000000;
	@%p16 bra 	$L__BB2_36;
	mul.f32 	%f107, %f49, 0f3FB8AA3B;
	ex2.approx.f32 	%f132, %f107;
	bra.uni 	$L__BB2_37;
$L__BB2_36:
	add.f32 	%f132, %f49, 0f3F800000;
$L__BB2_37:
	add.s64 	%rd22, %rd19, %rd20;
	ld.global.f32 	%f108, [%rd22];
	fma.rn.f32 	%f53, %f132, %f108, %f48;
	add.s64 	%rd23, %rd21, %rd20;
	ld.global.f32 	%f54, [%rd23];
	setp.gt.f32 	%p17, %f54, 0f00000000;
	@%p17 bra 	$L__BB2_39;
	mul.f32 	%f109, %f54, 0f3FB8AA3B;
	ex2.approx.f32 	%f133, %f109;
	bra.uni 	$L__BB2_40;
$L__BB2_39:
	add.f32 	%f133, %f54, 0f3F800000;
$L__BB2_40:
	add.s64 	%rd24, %rd22, %rd20;
	ld.global.f32 	%f110, [%rd24];
	fma.rn.f32 	%f58, %f133, %f110, %f53;
	add.s64 	%rd37, %rd23, %rd20;
	ld.global.f32 	%f59, [%rd37];
	setp.gt.f32 	%p18, %f59, 0f00000000;
	@%p18 bra 	$L__BB2_42;
	mul.f32 	%f111, %f59, 0f3FB8AA3B;
	ex2.approx.f32 	%f134, %f111;
	bra.uni 	$L__BB2_43;
$L__BB2_42:
	add.f32 	%f134, %f59, 0f3F800000;
$L__BB2_43:
	add.s64 	%rd38, %rd24, %rd20;
	ld.global.f32 	%f112, [%rd38];
	fma.rn.f32 	%f142, %f134, %f112, %f58;
	add.s32 	%r44, %r44, 4;
$L__BB2_44:
	setp.eq.s32 	%p19, %r14, 0;
	@%p19 bra 	$L__BB2_58;
	setp.eq.s32 	%p20, %r14, 1;
	@%p20 bra 	$L__BB2_53;
	mul.lo.s32 	%r18, %r44, %r23;
	add.s32 	%r34, %r18, %r1;
	mul.wide.s32 	%rd39, %r34, 4;
	add.s64 	%rd25, %rd2, %rd39;
	ld.global.f32 	%f66, [%rd25];
	setp.gt.f32 	%p21, %f66, 0f00000000;
	@%p21 bra 	$L__BB2_48;
	mul.f32 	%f114, %f66, 0f3FB8AA3B;
	ex2.approx.f32 	%f137, %f114;
	bra.uni 	$L__BB2_49;
$L__BB2_48:
	add.f32 	%f137, %f66, 0f3F800000;
$L__BB2_49:
	add.s32 	%r35, %r18, %r2;
	mul.wide.s32 	%rd40, %r35, 4;
	add.s64 	%rd26, %rd1, %rd40;
	ld.global.f32 	%f115, [%rd26];
	fma.rn.f32 	%f70, %f137, %f115, %f142;
	mul.wide.s32 	%rd27, %r23, 4;
	add.s64 	%rd41, %rd25, %rd27;
	ld.global.f32 	%f71, [%rd41];
	setp.gt.f32 	%p22, %f71, 0f00000000;
	@%p22 bra 	$L__BB2_51;
	mul.f32 	%f116, %f71, 0f3FB8AA3B;
	ex2.approx.f32 	%f138, %f116;
	bra.uni 	$L__BB2_52;
$L__BB2_51:
	add.f32 	%f138, %f71, 0f3F800000;
$L__BB2_52:
	add.s64 	%rd42, %rd26, %rd27;
	ld.global.f32 	%f117, [%rd42];
	fma.rn.f32 	%f142, %f138, %f117, %f70;
	add.s32 	%r44, %r44, 2;
$L__BB2_53:
	and.b32  	%r36, %r22, 1;
	setp.eq.b32 	%p23, %r36, 1;
	not.pred 	%p24, %p23;
	@%p24 bra 	$L__BB2_58;
	mul.lo.s32 	%r21, %r44, %r23;
	add.s32 	%r37, %r21, %r1;
	mul.wide.s32 	%rd43, %r37, 4;
	add.s64 	%rd44, %rd2, %rd43;
	ld.global.f32 	%f78, [%rd44];
	setp.gt.f32 	%p25, %f78, 0f00000000;
	@%p25 bra 	$L__BB2_56;
	mul.f32 	%f118, %f78, 0f3FB8AA3B;
	ex2.approx.f32 	%f141, %f118;
	bra.uni 	$L__BB2_57;
$L__BB2_56:
	add.f32 	%f141, %f78, 0f3F800000;
$L__BB2_57:
	add.s32 	%r38, %r21, %r2;
	mul.wide.s32 	%rd45, %r38, 4;
	add.s64 	%rd46, %rd1, %rd45;
	ld.global.f32 	%f119, [%rd46];
	fma.rn.f32 	%f142, %f141, %f119, %f142;
$L__BB2_58:
	mad.lo.s32 	%r39, %r23, %r1, %r2;
	cvta.to.global.u64 	%rd47, %rd28;
	mul.wide.s32 	%rd48, %r39, 4;
	add.s64 	%rd49, %rd47, %rd48;
	st.global.f32 	[%rd49], %f142;
$L__BB2_59:
	ret;

}
	// .globl	_Z19LinearSelfAttentionPKfS0_S0_Pfii
.visible .entry _Z19LinearSelfAttentionPKfS0_S0_Pfii(
	.param .u64 .ptr .align 1 _Z19LinearSelfAttentionPKfS0_S0_Pfii_param_0,
	.param .u64 .ptr .align 1 _Z19LinearSelfAttentionPKfS0_S0_Pfii_param_1,
	.param .u64 .ptr .align 1 _Z19LinearSelfAttentionPKfS0_S0_Pfii_param_2,
	.param .u64 .ptr .align 1 _Z19LinearSelfAttentionPKfS0_S0_Pfii_param_3,
	.param .u32 _Z19LinearSelfAttentionPKfS0_S0_Pfii_param_4,
	.param .u32 _Z19LinearSelfAttentionPKfS0_S0_Pfii_param_5
)
{
	.reg .pred 	%p<28>;
	.reg .b32 	%r<40>;
	.reg .b32 	%f<145>;
	.reg .b64 	%rd<57>;

	ld.param.u64 	%rd22, [_Z19LinearSelfAttentionPKfS0_S0_Pfii_param_0];
	ld.param.u64 	%rd23, [_Z19LinearSelfAttentionPKfS0_S0_Pfii_param_1];
	ld.param.u64 	%rd20, [_Z19LinearSelfAttentionPKfS0_S0_Pfii_param_2];
	ld.param.u64 	%rd21, [_Z19LinearSelfAttentionPKfS0_S0_Pfii_param_3];
	ld.param.u32 	%r19, [_Z19LinearSelfAttentionPKfS0_S0_Pfii_param_4];
	ld.param.u32 	%r18, [_Z19LinearSelfAttentionPKfS0_S0_Pfii_param_5];
	cvta.to.global.u64 	%rd1, %rd23;
	cvta.to.global.u64 	%rd2, %rd22;
	mov.u32 	%r20, %tid.y;
	mov.u32 	%r21, %ntid.y;
	mov.u32 	%r22, %ctaid.y;
	mad.lo.s32 	%r1, %r21, %r22, %r20;
	mov.u32 	%r23, %tid.x;
	mov.u32 	%r24, %ntid.x;
	mov.u32 	%r25, %ctaid.x;
	mad.lo.s32 	%r2, %r24, %r25, %r23;
	setp.ge.s32 	%p1, %r1, %r19;
	setp.ge.s32 	%p2, %r2, %r18;
	or.pred  	%p3, %p1, %p2;
	@%p3 bra 	$L__BB3_59;
	setp.lt.s32 	%p4, %r18, 1;
	mov.f32 	%f144, 0f00000000;
	@%p4 bra 	$L__BB3_58;
	mul.lo.s32 	%r3, %r18, %r1;
	and.b32  	%r4, %r18, 7;
	setp.lt.u32 	%p5, %r18, 8;
	mov.f32 	%f144, 0f00000000;
	mov.b32 	%r38, 0;
	@%p5 bra 	$L__BB3_29;
	and.b32  	%r38, %r18, 2147483640;
	neg.s32 	%r36, %r38;
	shl.b32 	%r7, %r18, 3;
	mul.wide.u32 	%rd24, %r3, 4;
	add.s64 	%rd25, %rd24, %rd2;
	add.s64 	%rd56, %rd25, 16;
	mov.f32 	%f144, 0f00000000;
	mul.wide.u32 	%rd6, %r18, 4;
	mov.u32 	%r35, %r2;
$L__BB3_4:
	.pragma "nounroll";
	ld.global.f32 	%f2, [%rd56+-16];
	setp.leu.f32 	%p6, %f2, 0f00000000;
	@%p6 bra 	$L__BB3_6;
	add.f32 	%f123, %f2, 0f3F800000;
	bra.uni 	$L__BB3_7;
$L__BB3_6:
	mul.f32 	%f88, %f2, 0f3FB8AA3B;
	ex2.approx.f32 	%f123, %f88;
$L__BB3_7:
	mul.wide.s32 	%rd26, %r35, 4;
	add.s64 	%rd5, %rd1, %rd26;
	ld.global.f32 	%f89, [%rd5];
	fma.rn.f32 	%f6, %f123, %f89, %f144;
	ld.global.f32 	%f7, [%rd56+-12];
	setp.gt.f32 	%p7, %f7, 0f00000000;
	@%p7 bra 	$L__BB3_9;
	mul.f32 	%f90, %f7, 0f3FB8AA3B;
	ex2.approx.f32 	%f124, %f90;
	bra.uni 	$L__BB3_10;
$L__BB3_9:
	add.f32 	%f124, %f7, 0f3F800000;
$L__BB3_10:
	add.s64 	%rd7, %rd5, %rd6;
	ld.global.f32 	%f91, [%rd7];
	fma.rn.f32 	%f11, %f124, %f91, %f6;
	ld.global.f32 	%f12, [%rd56+-8];
	setp.gt.f32 	%p8, %f12, 0f00000000;
	@%p8 bra 	$L__BB3_12;
	mul.f32 	%f92, %f12, 0f3FB8AA3B;
	ex2.approx.f32 	%f125, %f92;
	bra.uni 	$L__BB3_13;
$L__BB3_12:
	add.f32 	%f125, %f12, 0f3F800000;
$L__BB3_13:
	add.s64 	%rd8, %rd7, %rd6;
	ld.global.f32 	%f93, [%rd8];
	fma.rn.f32 	%f16, %f125, %f93, %f11;
	ld.global.f32 	%f17, [%rd56+-4];
	setp.gt.f32 	%p9, %f17, 0f00000000;
	@%p9 bra 	$L__BB3_15;
	mul.f32 	%f94, %f17, 0f3FB8AA3B;
	ex2.approx.f32 	%f126, %f94;
	bra.uni 	$L__BB3_16;
$L__BB3_15:
	add.f32 	%f126, %f17, 0f3F800000;
$L__BB3_16:
	add.s64 	%rd9, %rd8, %rd6;
	ld.global.f32 	%f95, [%rd9];
	fma.rn.f32 	%f21, %f126, %f95, %f16;
	ld.global.f32 	%f22, [%rd56];
	setp.gt.f32 	%p10, %f22, 0f00000000;
	@%p10 bra 	$L__BB3_18;
	mul.f32 	%f96, %f22, 0f3FB8AA3B;
	ex2.approx.f32 	%f127, %f96;
	bra.uni 	$L__BB3_19;
$L__BB3_18:
	add.f32 	%f127, %f22, 0f3F800000;
$L__BB3_19:
	add.s64 	%rd10, %rd9, %rd6;
	ld.global.f32 	%f97, [%rd10];
	fma.rn.f32 	%f26, %f127, %f97, %f21;
	ld.global.f32 	%f27, [%rd56+4];
	setp.gt.f32 	%p11, %f27, 0f00000000;
	@%p11 bra 	$L__BB3_21;
	mul.f32 	%f98, %f27, 0f3FB8AA3B;
	ex2.approx.f32 	%f128, %f98;
	bra.uni 	$L__BB3_22;
$L__BB3_21:
	add.f32 	%f128, %f27, 0f3F800000;
$L__BB3_22:
	add.s64 	%rd11, %rd10, %rd6;
	ld.global.f32 	%f99, [%rd11];
	fma.rn.f32 	%f31, %f128, %f99, %f26;
	ld.global.f32 	%f32, [%rd56+8];
	setp.gt.f32 	%p12, %f32, 0f00000000;
	@%p12 bra 	$L__BB3_24;
	mul.f32 	%f100, %f32, 0f3FB8AA3B;
	ex2.approx.f32 	%f129, %f100;
	bra.uni 	$L__BB3_25;
$L__BB3_24:
	add.f32 	%f129, %f32, 0f3F800000;
$L__BB3_25:
	add.s64 	%rd12, %rd11, %rd6;
	ld.global.f32 	%f101, [%rd12];
	fma.rn.f32 	%f36, %f129, %f101, %f31;
	ld.global.f32 	%f37, [%rd56+12];
	setp.gt.f32 	%p13, %f37, 0f00000000;
	@%p13 bra 	$L__BB3_27;
	mul.f32 	%f102, %f37, 0f3FB8AA3B;
	ex2.approx.f32 	%f130, %f102;
	bra.uni 	$L__BB3_28;
$L__BB3_27:
	add.f32 	%f130, %f37, 0f3F800000;
$L__BB3_28:
	add.s64 	%rd27, %rd12, %rd6;
	ld.global.f32 	%f103, [%rd27];
	fma.rn.f32 	%f144, %f130, %f103, %f36;
	add.s32 	%r36, %r36, 8;
	add.s32 	%r35, %r35, %r7;
	add.s64 	%rd56, %rd56, 32;
	setp.ne.s32 	%p14, %r36, 0;
	@%p14 bra 	$L__BB3_4;
$L__BB3_29:
	setp.eq.s32 	%p15, %r4, 0;
	@%p15 bra 	$L__BB3_58;
	and.b32  	%r13, %r18, 3;
	setp.lt.u32 	%p16, %r4, 4;
	@%p16 bra 	$L__BB3_44;
	add.s32 	%r27, %r38, %r3;
	mul.wide.u32 	%rd28, %r27, 4;
	add.s64 	%rd29, %rd2, %rd28;
	ld.global.f32 	%f44, [%rd29];
	setp.gt.f32 	%p17, %f44, 0f00000000;
	@%p17 bra 	$L__BB3_33;
	mul.f32 	%f105, %f44, 0f3FB8AA3B;
	ex2.approx.f32 	%f133, %f105;
	bra.uni 	$L__BB3_34;
$L__BB3_33:
	add.f32 	%f133, %f44, 0f3F800000;
$L__BB3_34:
	mad.lo.s32 	%r28, %r38, %r18, %r2;
	mul.wide.s32 	%rd30, %r28, 4;
	add.s64 	%rd14, %rd1, %rd30;
	ld.global.f32 	%f106, [%rd14];
	fma.rn.f32 	%f48, %f133, %f106, %f144;
	cvt.u64.u32 	%rd31, %r3;
	cvt.u64.u32 	%rd32, %r38;
	add.s64 	%rd33, %rd32, %rd31;
	shl.b64 	%rd34, %rd33, 2;
	add.s64 	%rd15, %rd2, %rd34;
	ld.global.f32 	%f49, [%rd15+4];
	setp.gt.f32 	%p18, %f49, 0f00000000;
	@%p18 bra 	$L__BB3_36;
	mul.f32 	%f107, %f49, 0f3FB8AA3B;
	ex2.approx.f32 	%f134, %f107;
	bra.uni 	$L__BB3_37;
$L__BB3_36:
	add.f32 	%f134, %f49, 0f3F800000;
$L__BB3_37:
	mul.wide.u32 	%rd16, %r18, 4;
	add.s64 	%rd17, %rd14, %rd16;
	ld.global.f32 	%f108, [%rd17];
	fma.rn.f32 	%f53, %f134, %f108, %f48;
	ld.global.f32 	%f54, [%rd15+8];
	setp.gt.f32 	%p19, %f54, 0f00000000;
	@%p19 bra 	$L__BB3_39;
	mul.f32 	%f109, %f54, 0f3FB8AA3B;
	ex2.approx.f32 	%f135, %f109;
	bra.uni 	$L__BB3_40;
$L__BB3_39:
	add.f32 	%f135, %f54, 0f3F800000;
$L__BB3_40:
	add.s64 	%rd18, %rd17, %rd16;
	ld.global.f32 	%f110, [%rd18];
	fma.rn.f32 	%f58, %f135, %f110, %f53;
	ld.global.f32 	%f59, [%rd15+12];
	setp.gt.f32 	%p20, %f59, 0f00000000;
	@%p20 bra 	$L__BB3_42;
	mul.f32 	%f111, %f59, 0f3FB8AA3B;
	ex2.approx.f32 	%f136, %f111;
	bra.uni 	$L__BB3_43;
$L__BB3_42:
	add.f32 	%f136, %f59, 0f3F800000;
$L__BB3_43:
	add.s64 	%rd35, %rd18, %rd16;
	ld.global.f32 	%f112, [%rd35];
	fma.rn.f32 	%f144, %f136, %f112, %f58;
	add.s32 	%r38, %r38, 4;
$L__BB3_44:
	setp.eq.s32 	%p21, %r13, 0;
	@%p21 bra 	$L__BB3_58;
	setp.eq.s32 	%p22, %r13, 1;
	@%p22 bra 	$L__BB3_53;
	add.s32 	%r29, %r38, %r3;
	mul.wide.u32 	%rd36, %r29, 4;
	add.s64 	%rd37, %rd2, %rd36;
	ld.global.f32 	%f66, [%rd37];
	setp.gt.f32 	%p23, %f66, 0f00000000;
	@%p23 bra 	$L__BB3_48;
	mul.f32 	%f114, %f66, 0f3FB8AA3B;
	ex2.approx.f32 	%f139, %f114;
	bra.uni 	$L__BB3_49;
$L__BB3_48:
	add.f32 	%f139, %f66, 0f3F800000;
$L__BB3_49:
	mad.lo.s32 	%r30, %r38, %r18, %r2;
	mul.wide.s32 	%rd38, %r30, 4;
	add.s64 	%rd19, %rd1, %rd38;
	ld.global.f32 	%f115, [%rd19];
	fma.rn.f32 	%f70, %f139, %f115, %f144;
	cvt.u64.u32 	%rd39, %r3;
	cvt.u64.u32 	%rd40, %r38;
	add.s64 	%rd41, %rd40, %rd39;
	shl.b64 	%rd42, %rd41, 2;
	add.s64 	%rd43, %rd2, %rd42;
	ld.global.f32 	%f71, [%rd43+4];
	setp.gt.f32 	%p24, %f71, 0f00000000;
	@%p24 bra 	$L__BB3_51;
	mul.f32 	%f116, %f71, 0f3FB8AA3B;
	ex2.approx.f32 	%f140, %f116;
	bra.uni 	$L__BB3_52;
$L__BB3_51:
	add.f32 	%f140, %f71, 0f3F800000;
$L__BB3_52:
	mul.wide.u32 	%rd44, %r18, 4;
	add.s64 	%rd45, %rd19, %rd44;
	ld.global.f32 	%f117, [%rd45];
	fma.rn.f32 	%f144, %f140, %f117, %f70;
	add.s32 	%r38, %r38, 2;
$L__BB3_53:
	and.b32  	%r31, %r18, 1;
	setp.eq.b32 	%p25, %r31, 1;
	not.pred 	%p26, %p25;
	@%p26 bra 	$L__BB3_58;
	add.s32 	%r32, %r38, %r3;
	mul.wide.u32 	%rd46, %r32, 4;
	add.s64 	%rd47, %rd2, %rd46;
	ld.global.f32 	%f78, [%rd47];
	setp.gt.f32 	%p27, %f78, 0f00000000;
	@%p27 bra 	$L__BB3_56;
	mul.f32 	%f118, %f78, 0f3FB8AA3B;
	ex2.approx.f32 	%f143, %f118;
	bra.uni 	$L__BB3_57;
$L__BB3_56:
	add.f32 	%f143, %f78, 0f3F800000;
$L__BB3_57:
	mad.lo.s32 	%r33, %r38, %r18, %r2;
	mul.wide.s32 	%rd48, %r33, 4;
	add.s64 	%rd49, %rd1, %rd48;
	ld.global.f32 	%f119, [%rd49];
	fma.rn.f32 	%f144, %f143, %f119, %f144;
$L__BB3_58:
	cvta.to.global.u64 	%rd50, %rd20;
	mul.wide.u32 	%rd51, %r1, 4;
	add.s64 	%rd52, %rd50, %rd51;
	ld.global.f32 	%f120, [%rd52];
	div.rn.f32 	%f121, %f144, %f120;
	mad.lo.s32 	%r34, %r18, %r1, %r2;
	cvta.to.global.u64 	%rd53, %rd21;
	mul.wide.s32 	%rd54, %r34, 4;
	add.s64 	%rd55, %rd53, %rd54;
	st.global.f32 	[%rd55], %f121;
$L__BB3_59:
	ret;

}


// ===== COMPILED SASS (sm_100) =====

	.target	sm_100

	.elftype	@"ET_EXEC"


//--------------------- .note.nv.tkinfo           --------------------------
	.section	.note.nv.tkinfo,"",@"SHT_NOTE"
	.sectionflags	@"SHF_NOTE_NV_TKINFO"
	.tkinfo
        /*0018*/ 	.word	0x00000002
        /*0030*/ 	.string	""
        /*0030*/ 	.string	"ptxas"
        /*0030*/ 	.string	"Cuda compilation tools, release 13.0, V13.0.88"
        /*0030*/ 	.string	"Build cuda_13.0.r13.0/compiler.36424714_0"
        /*0030*/ 	.string	"-arch sm_100 -m 64 "



//--------------------- .note.nv.cuinfo           --------------------------
	.section	.note.nv.cuinfo,"",@"SHT_NOTE"
	.sectionflags	@"SHF_NOTE_NV_CUINFO"
        /*0018*/ 	.short	0x0002
        /*001a*/ 	.short	0x0064
        /*001c*/ 	.short	0x0082
	.zero		2


//--------------------- .nv.info                  --------------------------
	.section	.nv.info,"",@"SHT_CUDA_INFO"
	.align	4


	//----- nvinfo : EIATTR_REGCOUNT
	.align		4
        /*0000*/ 	.byte	0x04, 0x2f
        /*0002*/ 	.short	(.L_1 - .L_0)
	.align		4
.L_0:
        /*0004*/ 	.word	index@(_Z10sigma_phikPKfPfii)
        /*0008*/ 	.word	0x0000001c


	//----- nvinfo : EIATTR_FRAME_SIZE
	.align		4
.L_1:
        /*000c*/ 	.byte	0x04, 0x11
        /*000e*/ 	.short	(.L_3 - .L_2)
	.align		4
.L_2:
        /*0010*/ 	.word	index@(_Z10sigma_phikPKfPfii)
        /*0014*/ 	.word	0x00000000


	//----- nvinfo : EIATTR_REGCOUNT
	.align		4
.L_3:
        /*0018*/ 	.byte	0x04, 0x2f
        /*001a*/ 	.short	(.L_5 - .L_4)
	.align		4
.L_4:
        /*001c*/ 	.word	index@(_Z11denominatorPKfPfS1_ii)
        /*0020*/ 	.word	0x0000001f


	//----- nvinfo : EIATTR_FRAME_SIZE
	.align		4
.L_5:
        /*0024*/ 	.byte	0x04, 0x11
        /*0026*/ 	.short	(.L_7 - .L_6)
	.align		4
.L_6:
        /*0028*/ 	.word	index@(_Z11denominatorPKfPfS1_ii)
        /*002c*/ 	.word	0x00000000


	//----- nvinfo : EIATTR_REGCOUNT
	.align		4
.L_7:
        /*0030*/ 	.byte	0x04, 0x2f
        /*0032*/ 	.short	(.L_9 - .L_8)
	.align		4
.L_8:
        /*0034*/ 	.word	index@(_Z3KTVPKfS0_Pfii)
        /*0038*/ 	.word	0x00000020


	//----- nvinfo : EIATTR_FRAME_SIZE
	.align		4
.L_9:
        /*003c*/ 	.byte	0x04, 0x11
        /*003e*/ 	.short	(.L_11 - .L_10)
	.align		4
.L_10:
        /*0040*/ 	.word	index@(_Z3KTVPKfS0_Pfii)
        /*0044*/ 	.word	0x00000000


	//----- nvinfo : EIATTR_REGCOUNT
	.align		4
.L_11:
        /*0048*/ 	.byte	0x04, 0x2f
        /*004a*/ 	.short	(.L_13 - .L_12)
	.align		4
.L_12:
        /*004c*/ 	.word	index@(_Z19LinearSelfAttentionPKfS0_S0_Pfii)
        /*0050*/ 	.word	0x00000020


	//----- nvinfo : EIATTR_FRAME_SIZE
	.align		4
.L_13:
        /*0054*/ 	.byte	0x04, 0x11
        /*0056*/ 	.short	(.L_15 - .L_14)
	.align		4
.L_14:
        /*0058*/ 	.word	index@($__internal_0_$__cuda_sm3x_div_rn_noftz_f32_slowpath)
        /*005c*/ 	.word	0x00000000


	//----- nvinfo : EIATTR_FRAME_SIZE
	.align		4
.L_15:
        /*0060*/ 	.byte	0x04, 0x11
        /*0062*/ 	.short	(.L_17 - .L_16)
	.align		4
.L_16:
        /*0064*/ 	.word	index@(_Z19LinearSelfAttentionPKfS0_S0_Pfii)
        /*0068*/ 	.word	0x00000000


	//----- nvinfo : EIATTR_MIN_STACK_SIZE
	.align		4
.L_17:
        /*006c*/ 	.byte	0x04, 0x12
        /*006e*/ 	.short	(.L_19 - .L_18)
	.align		4
.L_18:
        /*0070*/ 	.word	index@(_Z19LinearSelfAttentionPKfS0_S0_Pfii)
        /*0074*/ 	.word	0x00000000


	//----- nvinfo : EIATTR_MIN_STACK_SIZE
	.align		4
.L_19:
        /*0078*/ 	.byte	0x04, 0x12
        /*007a*/ 	.short	(.L_21 - .L_20)
	.align		4
.L_20:
        /*007c*/ 	.word	index@(_Z3KTVPKfS0_Pfii)
        /*0080*/ 	.word	0x00000000


	//----- nvinfo : EIATTR_MIN_STACK_SIZE
	.align		4
.L_21:
        /*0084*/ 	.byte	0x04, 0x12
        /*0086*/ 	.short	(.L_23 - .L_22)
	.align		4
.L_22:
        /*0088*/ 	.word	index@(_Z11denominatorPKfPfS1_ii)
        /*008c*/ 	.word	0x00000000


	//----- nvinfo : EIATTR_MIN_STACK_SIZE
	.align		4
.L_23:
        /*0090*/ 	.byte	0x04, 0x12
        /*0092*/ 	.short	(.L_25 - .L_24)
	.align		4
.L_24:
        /*0094*/ 	.word	index@(_Z10sigma_phikPKfPfii)
        /*0098*/ 	.word	0x00000000
.L_25:


//--------------------- .nv.compat                --------------------------
	.section	.nv.compat,"",@"SHT_CUDA_COMPAT_INFO"
	.align	4
        /*0000*/ 	.byte	0x02, 0x09, 0x00, 0x00, 0x02, 0x02, 0x01, 0x00, 0x02, 0x05, 0x05, 0x00, 0x03, 0x07, 0x01, 0x01
        /*0010*/ 	.byte	0x02, 0x03, 0x00, 0x00, 0x02, 0x06, 0x01, 0x00, 0x04, 0x0b, 0x08, 0x00, 0x01, 0x00, 0x00, 0x00
        /*0020*/ 	.byte	0x00, 0x00, 0x00, 0x00


//--------------------- .nv.info._Z19LinearSelfAttentionPKfS0_S0_Pfii --------------------------
	.section	.nv.info._Z19LinearSelfAttentionPKfS0_S0_Pfii,"",@"SHT_CUDA_INFO"
	.sectionflags	@""
	.align	4


	//----- nvinfo : EIATTR_CUDA_API_VERSION
	.align		4
        /*0000*/ 	.byte	0x04, 0x37
        /*0002*/ 	.short	(.L_27 - .L_26)
.L_26:
        /*0004*/ 	.word	0x00000082


	//----- nvinfo : EIATTR_KPARAM_INFO
	.align		4
.L_27:
        /*0008*/ 	.byte	0x04, 0x17
        /*000a*/ 	.short	(.L_29 - .L_28)
.L_28:
        /*000c*/ 	.word	0x00000000
        /*0010*/ 	.short	0x0005
        /*0012*/ 	.short	0x0024
        /*0014*/ 	.byte	0x00, 0xf0, 0x11, 0x00


	//----- nvinfo : EIATTR_KPARAM_INFO
	.align		4
.L_29:
        /*0018*/ 	.byte	0x04, 0x17
        /*001a*/ 	.short	(.L_31 - .L_30)
.L_30:
        /*001c*/ 	.word	0x00000000
        /*0020*/ 	.short	0x0004
        /*0022*/ 	.short	0x0020
        /*0024*/ 	.byte	0x00, 0xf0, 0x11, 0x00


	//----- nvinfo : EIATTR_KPARAM_INFO
	.align		4
.L_31:
        /*0028*/ 	.byte	0x04, 0x17
        /*002a*/ 	.short	(.L_33 - .L_32)
.L_32:
        /*002c*/ 	.word	0x00000000
        /*0030*/ 	.short	0x0003
        /*0032*/ 	.short	0x0018
        /*0034*/ 	.byte	0x00, 0xf5, 0x21, 0x00


	//----- nvinfo : EIATTR_KPARAM_INFO
	.align		4
.L_33:
        /*0038*/ 	.byte	0x04, 0x17
        /*003a*/ 	.short	(.L_35 - .L_34)
.L_34:
        /*003c*/ 	.word	0x00000000
        /*0040*/ 	.short	0x0002
        /*0042*/ 	.short	0x0010
        /*0044*/ 	.byte	0x00, 0xf5, 0x21, 0x00


	//----- nvinfo : EIATTR_KPARAM_INFO
	.align		4
.L_35:
        /*0048*/ 	.byte	0x04, 0x17
        /*004a*/ 	.short	(.L_37 - .L_36)
.L_36:
        /*004c*/ 	.word	0x00000000
        /*0050*/ 	.short	0x0001
        /*0052*/ 	.short	0x0008
        /*0054*/ 	.byte	0x00, 0xf5, 0x21, 0x00


	//----- nvinfo : EIATTR_KPARAM_INFO
	.align		4
.L_37:
        /*0058*/ 	.byte	0x04, 0x17
        /*005a*/ 	.short	(.L_39 - .L_38)
.L_38:
        /*005c*/ 	.word	0x00000000
        /*0060*/ 	.short	0x0000
        /*0062*/ 	.short	0x0000
        /*0064*/ 	.byte	0x00, 0xf5, 0x21, 0x00


	//----- nvinfo : EIATTR_SPARSE_MMA_MASK
	.align		4
.L_39:
        /*0068*/ 	.byte	0x03, 0x50
        /*006a*/ 	.short	0x0000


	//----- nvinfo : EIATTR_MAXREG_COUNT
	.align		4
        /*006c*/ 	.byte	0x03, 0x1b
        /*006e*/ 	.short	0x00ff


	//----- nvinfo : EIATTR_MERCURY_ISA_VERSION
	.align		4
        /*0070*/ 	.byte	0x03, 0x5f
        /*0072*/ 	.short	0x0101


	//----- nvinfo : EIATTR_VRC_CTA_INIT_COUNT
	.align		4
        /*0074*/ 	.byte	0x02, 0x4a
	.zero		1
	.zero		1


	//----- nvinfo : EIATTR_EXIT_INSTR_OFFSETS
	.align		4
        /*0078*/ 	.byte	0x04, 0x1c
        /*007a*/ 	.short	(.L_41 - .L_40)


	//   ....[0]....
.L_40:
        /*007c*/ 	.word	0x000000d0


	//   ....[1]....
        /*0080*/ 	.word	0x00001320


	//----- nvinfo : EIATTR_CRS_STACK_SIZE
	.align		4
.L_41:
        /*0084*/ 	.byte	0x04, 0x1e
        /*0086*/ 	.short	(.L_43 - .L_42)
.L_42:
        /*0088*/ 	.word	0x00000000


	//----- nvinfo : EIATTR_CBANK_PARAM_SIZE
	.align		4
.L_43:
        /*008c*/ 	.byte	0x03, 0x19
        /*008e*/ 	.short	0x0028


	//----- nvinfo : EIATTR_PARAM_CBANK
	.align		4
        /*0090*/ 	.byte	0x04, 0x0a
        /*0092*/ 	.short	(.L_45 - .L_44)
	.align		4
.L_44:
        /*0094*/ 	.word	index@(.nv.constant0._Z19LinearSelfAttentionPKfS0_S0_Pfii)
        /*0098*/ 	.short	0x0380
        /*009a*/ 	.short	0x0028


	//----- nvinfo : EIATTR_SW_WAR
	.align		4
.L_45:
        /*009c*/ 	.byte	0x04, 0x36
        /*009e*/ 	.short	(.L_47 - .L_46)
.L_46:
        /*00a0*/ 	.word	0x00000008
.L_47:


//--------------------- .nv.info._Z3KTVPKfS0_Pfii --------------------------
	.section	.nv.info._Z3KTVPKfS0_Pfii,"",@"SHT_CUDA_INFO"
	.sectionflags	@""
	.align	4


	//----- nvinfo : EIATTR_CUDA_API_VERSION
	.align		4
        /*0000*/ 	.byte	0x04, 0x37
        /*0002*/ 	.short	(.L_49 - .L_48)
.L_48:
        /*0004*/ 	.word	0x00000082


	//----- nvinfo : EIATTR_KPARAM_INFO
	.align		4
.L_49:
        /*0008*/ 	.byte	0x04, 0x17
        /*000a*/ 	.short	(.L_51 - .L_50)
.L_50:
        /*000c*/ 	.word	0x00000000
        /*0010*/ 	.short	0x0004
        /*0012*/ 	.short	0x001c
        /*0014*/ 	.byte	0x00, 0xf0, 0x11, 0x00


	//----- nvinfo : EIATTR_KPARAM_INFO
	.align		4
.L_51:
        /*0018*/ 	.byte	0x04, 0x17
        /*001a*/ 	.short	(.L_53 - .L_52)
.L_52:
        /*001c*/ 	.word	0x00000000
        /*0020*/ 	.short	0x0003
        /*0022*/ 	.short	0x0018
        /*0024*/ 	.byte	0x00, 0xf0, 0x11, 0x00


	//----- nvinfo : EIATTR_KPARAM_INFO
	.align		4
.L_53:
        /*0028*/ 	.byte	0x04, 0x17
        /*002a*/ 	.short	(.L_55 - .L_54)
.L_54:
        /*002c*/ 	.word	0x00000000
        /*0030*/ 	.short	0x0002
        /*0032*/ 	.short	0x0010
        /*0034*/ 	.byte	0x00, 0xf5, 0x21, 0x00


	//----- nvinfo : EIATTR_KPARAM_INFO
	.align		4
.L_55:
        /*0038*/ 	.byte	0x04, 0x17
        /*003a*/ 	.short	(.L_57 - .L_56)
.L_56:
        /*003c*/ 	.word	0x00000000
        /*0040*/ 	.short	0x0001
        /*0042*/ 	.short	0x0008
        /*0044*/ 	.byte	0x00, 0xf5, 0x21, 0x00


	//----- nvinfo : EIATTR_KPARAM_INFO
	.align		4
.L_57:
        /*0048*/ 	.byte	0x04, 0x17
        /*004a*/ 	.short	(.L_59 - .L_58)
.L_58:
        /*004c*/ 	.word	0x00000000
        /*0050*/ 	.short	0x0000
        /*0052*/ 	.short	0x0000
        /*0054*/ 	.byte	0x00, 0xf5, 0x21, 0x00


	//----- nvinfo : EIATTR_SPARSE_MMA_MASK
	.align		4
.L_59:
        /*0058*/ 	.byte	0x03, 0x50
        /*005a*/ 	.short	0x0000


	//----- nvinfo : EIATTR_MAXREG_COUNT
	.align		4
        /*005c*/ 	.byte	0x03, 0x1b
        /*005e*/ 	.short	0x00ff


	//----- nvinfo : EIATTR_MERCURY_ISA_VERSION
	.align		4
        /*0060*/ 	.byte	0x03, 0x5f
        /*0062*/ 	.short	0x0101


	//----- nvinfo : EIATTR_VRC_CTA_INIT_COUNT
	.align		4
        /*0064*/ 	.byte	0x02, 0x4a
	.zero		1
	.zero		1


	//----- nvinfo : EIATTR_EXIT_INSTR_OFFSETS
	.align		4
        /*0068*/ 	.byte	0x04, 0x1c
        /*006a*/ 	.short	(.L_61 - .L_60)


	//   ....[0]....
.L_60:
        /*006c*/ 	.word	0x000000d0


	//   ....[1]....
        /*0070*/ 	.word	0x000011c0


	//----- nvinfo : EIATTR_CBANK_PARAM_SIZE
	.align		4
.L_61:
        /*0074*/ 	.byte	0x03, 0x19
        /*0076*/ 	.short	0x0020


	//----- nvinfo : EIATTR_PARAM_CBANK
	.align		4
        /*0078*/ 	.byte	0x04, 0x0a
        /*007a*/ 	.short	(.L_63 - .L_62)
	.align		4
.L_62:
        /*007c*/ 	.word	index@(.nv.constant0._Z3KTVPKfS0_Pfii)
        /*0080*/ 	.short	0x0380
        /*0082*/ 	.short	0x0020


	//----- nvinfo : EIATTR_SW_WAR
	.align		4
.L_63:
        /*0084*/ 	.byte	0x04, 0x36
        /*0086*/ 	.short	(.L_65 - .L_64)
.L_64:
        /*0088*/ 	.word	0x00000008
.L_65:


//--------------------- .nv.info._Z11denominatorPKfPfS1_ii --------------------------
	.section	.nv.info._Z11denominatorPKfPfS1_ii,"",@"SHT_CUDA_INFO"
	.sectionflags	@""
	.align	4


	//----- nvinfo : EIATTR_CUDA_API_VERSION
	.align		4
        /*0000*/ 	.byte	0x04, 0x37
        /*0002*/ 	.short	(.L_67 - .L_66)
.L_66:
        /*0004*/ 	.word	0x00000082


	//----- nvinfo : EIATTR_KPARAM_INFO
	.align		4
.L_67:
        /*0008*/ 	.byte	0x04, 0x17
        /*000a*/ 	.short	(.L_69 - .L_68)
.L_68:
        /*000c*/ 	.word	0x00000000
        /*0010*/ 	.short	0x0004
        /*0012*/ 	.short	0x001c
        /*0014*/ 	.byte	0x00, 0xf0, 0x11, 0x00


	//----- nvinfo : EIATTR_KPARAM_INFO
	.align		4
.L_69:
        /*0018*/ 	.byte	0x04, 0x17
        /*001a*/ 	.short	(.L_71 - .L_70)
.L_70:
        /*001c*/ 	.word	0x00000000
        /*0020*/ 	.short	0x0003
        /*0022*/ 	.short	0x0018
        /*0024*/ 	.byte	0x00, 0xf0, 0x11, 0x00


	//----- nvinfo : EIATTR_KPARAM_INFO
	.align		4
.L_71:
        /*0028*/ 	.byte	0x04, 0x17
        /*002a*/ 	.short	(.L_73 - .L_72)
.L_72:
        /*002c*/ 	.word	0x00000000
        /*0030*/ 	.short	0x0002
        /*0032*/ 	.short	0x0010
        /*0034*/ 	.byte	0x00, 0xf5, 0x21, 0x00


	//----- nvinfo : EIATTR_KPARAM_INFO
	.align		4
.L_73:
        /*0038*/ 	.byte	0x04, 0x17
        /*003a*/ 	.short	(.L_75 - .L_74)
.L_74:
        /*003c*/ 	.word	0x00000000
        /*0040*/ 	.short	0x0001
        /*0042*/ 	.short	0x0008
        /*0044*/ 	.byte	0x00, 0xf5, 0x21, 0x00


	//----- nvinfo : EIATTR_KPARAM_INFO
	.align		4
.L_75:
        /*0048*/ 	.byte	0x04, 0x17
        /*004a*/ 	.short	(.L_77 - .L_76)
.L_76:
        /*004c*/ 	.word	0x00000000
        /*0050*/ 	.short	0x0000
        /*0052*/ 	.short	0x0000
        /*0054*/ 	.byte	0x00, 0xf5, 0x21, 0x00


	//----- nvinfo : EIATTR_SPARSE_MMA_MASK
	.align		4
.L_77:
        /*0058*/ 	.byte	0x03, 0x50
        /*005a*/ 	.short	0x0000


	//----- nvinfo : EIATTR_MAXREG_COUNT
	.align		4
        /*005c*/ 	.byte	0x03, 0x1b
        /*005e*/ 	.short	0x00ff


	//----- nvinfo : EIATTR_MERCURY_ISA_VERSION
	.align		4
        /*0060*/ 	.byte	0x03, 0x5f
        /*0062*/ 	.short	0x0101


	//----- nvinfo : EIATTR_VRC_CTA_INIT_COUNT
	.align		4
        /*0064*/ 	.byte	0x02, 0x4a
	.zero		1
	.zero		1


	//----- nvinfo : EIATTR_EXIT_INSTR_OFFSETS
	.align		4
        /*0068*/ 	.byte	0x04, 0x1c
        /*006a*/ 	.short	(.L_79 - .L_78)


	//   ....[0]....
.L_78:
        /*006c*/ 	.word	0x00000070


	//   ....[1]....
        /*0070*/ 	.word	0x00001170


	//----- nvinfo : EIATTR_CBANK_PARAM_SIZE
	.align		4
.L_79:
        /*0074*/ 	.byte	0x03, 0x19
        /*0076*/ 	.short	0x0020


	//----- nvinfo : EIATTR_PARAM_CBANK
	.align		4
        /*0078*/ 	.byte	0x04, 0x0a
        /*007a*/ 	.short	(.L_81 - .L_80)
	.align		4
.L_80:
        /*007c*/ 	.word	index@(.nv.constant0._Z11denominatorPKfPfS1_ii)
        /*0080*/ 	.short	0x0380
        /*0082*/ 	.short	0x0020


	//----- nvinfo : EIATTR_SW_WAR
	.align		4
.L_81:
        /*0084*/ 	.byte	0x04, 0x36
        /*0086*/ 	.short	(.L_83 - .L_82)
.L_82:
        /*0088*/ 	.word	0x00000008
.L_83:


//--------------------- .nv.info._Z10sigma_phikPKfPfii --------------------------
	.section	.nv.info._Z10sigma_phikPKfPfii,"",@"SHT_CUDA_INFO"
	.sectionflags	@""
	.align	4


	//----- nvinfo : EIATTR_CUDA_API_VERSION
	.align		4
        /*0000*/ 	.byte	0x04, 0x37
        /*0002*/ 	.short	(.L_85 - .L_84)
.L_84:
        /*0004*/ 	.word	0x00000082


	//----- nvinfo : EIATTR_KPARAM_INFO
	.align		4
.L_85:
        /*0008*/ 	.byte	0x04, 0x17
        /*000a*/ 	.short	(.L_87 - .L_86)
.L_86:
        /*000c*/ 	.word	0x00000000
        /*0010*/ 	.short	0x0003
        /*0012*/ 	.short	0x0014
        /*0014*/ 	.byte	0x00, 0xf0, 0x11, 0x00


	//----- nvinfo : EIATTR_KPARAM_INFO
	.align		4
.L_87:
        /*0018*/ 	.byte	0x04, 0x17
        /*001a*/ 	.short	(.L_89 - .L_88)
.L_88:
        /*001c*/ 	.word	0x00000000
        /*0020*/ 	.short	0x0002
        /*0022*/ 	.short	0x0010
        /*0024*/ 	.byte	0x00, 0xf0, 0x11, 0x00


	//----- nvinfo : EIATTR_KPARAM_INFO
	.align		4
.L_89:
        /*0028*/ 	.byte	0x04, 0x17
        /*002a*/ 	.short	(.L_91 - .L_90)
.L_90:
        /*002c*/ 	.word	0x00000000
        /*0030*/ 	.short	0x0001
        /*0032*/ 	.short	0x0008
        /*0034*/ 	.byte	0x00, 0xf5, 0x21, 0x00


	//----- nvinfo : EIATTR_KPARAM_INFO
	.align		4
.L_91:
        /*0038*/ 	.byte	0x04, 0x17
        /*003a*/ 	.short	(.L_93 - .L_92)
.L_92:
        /*003c*/ 	.word	0x00000000
        /*0040*/ 	.short	0x0000
        /*0042*/ 	.short	0x0000
        /*0044*/ 	.byte	0x00, 0xf5, 0x21, 0x00


	//----- nvinfo : EIATTR_SPARSE_MMA_MASK
	.align		4
.L_93:
        /*0048*/ 	.byte	0x03, 0x50
        /*004a*/ 	.short	0x0000


	//----- nvinfo : EIATTR_MAXREG_COUNT
	.align		4
        /*004c*/ 	.byte	0x03, 0x1b
        /*004e*/ 	.short	0x00ff


	//----- nvinfo : EIATTR_MERCURY_ISA_VERSION
	.align		4
        /*0050*/ 	.byte	0x03, 0x5f
        /*0052*/ 	.short	0x0101


	//----- nvinfo : EIATTR_VRC_CTA_INIT_COUNT
	.align		4
        /*0054*/ 	.byte	0x02, 0x4a
	.zero		1
	.zero		1


	//----- nvinfo : EIATTR_EXIT_INSTR_OFFSETS
	.align		4
        /*0058*/ 	.byte	0x04, 0x1c
        /*005a*/ 	.short	(.L_95 - .L_94)


	//   ....[0]....
.L_94:
        /*005c*/ 	.word	0x00000080


	//   ....[1]....
        /*0060*/ 	.word	0x00000ef0


	//----- nvinfo : EIATTR_CBANK_PARAM_SIZE
	.align		4
.L_95:
        /*0064*/ 	.byte	0x03, 0x19
        /*0066*/ 	.short	0x0018


	//----- nvinfo : EIATTR_PARAM_CBANK
	.align		4
        /*0068*/ 	.byte	0x04, 0x0a
        /*006a*/ 	.short	(.L_97 - .L_96)
	.align		4
.L_96:
        /*006c*/ 	.word	index@(.nv.constant0._Z10sigma_phikPKfPfii)
        /*0070*/ 	.short	0x0380
        /*0072*/ 	.short	0x0018


	//----- nvinfo : EIATTR_SW_WAR
	.align		4
.L_97:
        /*0074*/ 	.byte	0x04, 0x36
        /*0076*/ 	.short	(.L_99 - .L_98)
.L_98:
        /*0078*/ 	.word	0x00000008
.L_99:


//--------------------- .nv.callgraph             --------------------------
	.section	.nv.callgraph,"",@"SHT_CUDA_CALLGRAPH"
	.align	4
	.sectionentsize	8
	.align		4
        /*0000*/ 	.word	0x00000000
	.align		4
        /*0004*/ 	.word	0xffffffff
	.align		4
        /*0008*/ 	.word	0x00000000
	.align		4
        /*000c*/ 	.word	0xfffffffe
	.align		4
        /*0010*/ 	.word	0x00000000
	.align		4
        /*0014*/ 	.word	0xfffffffd
	.align		4
        /*0018*/ 	.word	0x00000000
	.align		4
        /*001c*/ 	.word	0xfffffffc


//--------------------- .text._Z19LinearSelfAttentionPKfS0_S0_Pfii --------------------------
	.section	.text._Z19LinearSelfAttentionPKfS0_S0_Pfii,"ax",@progbits
	.align	128
        .global         _Z19LinearSelfAttentionPKfS0_S0_Pfii
        .type           _Z19LinearSelfAttentionPKfS0_S0_Pfii,@function
        .size           _Z19LinearSelfAttentionPKfS0_S0_Pfii,(.L_x_37 - _Z19LinearSelfAttentionPKfS0_S0_Pfii)
        .other          _Z19LinearSelfAttentionPKfS0_S0_Pfii,@"STO_CUDA_ENTRY STV_DEFAULT"
_Z19LinearSelfAttentionPKfS0_S0_Pfii:
.text._Z19LinearSelfAttentionPKfS0_S0_Pfii:
[----:B------:R-:W-:Y:S01]  /*0000*/  LDC R1, c[0x0][0x37c] ;  /* 0x0000df00ff017b82 */ /* 0x000fe20000000800 */
[----:B------:R-:W0:Y:S01]  /*0010*/  S2R R0, SR_TID.X ;  /* 0x0000000000007919 */ /* 0x000e220000002100 */
[----:B------:R-:W1:Y:S01]  /*0020*/  LDCU UR4, c[0x0][0x364] ;  /* 0x00006c80ff0477ac */ /* 0x000e620008000800 */
[----:B------:R-:W0:Y:S01]  /*0030*/  S2R R3, SR_CTAID.X ;  /* 0x0000000000037919 */ /* 0x000e220000002500 */
[----:B------:R-:W0:Y:S01]  /*0040*/  LDCU UR5, c[0x0][0x360] ;  /* 0x00006c00ff0577ac */ /* 0x000e220008000800 */
[----:B------:R-:W1:Y:S01]  /*0050*/  S2R R2, SR_TID.Y ;  /* 0x0000000000027919 */ /* 0x000e620000002200 */
[----:B------:R-:W2:Y:S01]  /*0060*/  LDCU.64 UR6, c[0x0][0x3a0] ;  /* 0x00007400ff0677ac */ /* 0x000ea20008000a00 */
[----:B------:R-:W1:Y:S01]  /*0070*/  S2R R5, SR_CTAID.Y ;  /* 0x0000000000057919 */ /* 0x000e620000002600 */
[----:B0-----:R-:W-:Y:S02]  /*0080*/  IMAD R0, R3, UR5, R0 ;  /* 0x0000000503007c24 */ /* 0x001fe4000f8e0200 */
[----:B--2---:R-:W-:-:S05]  /*0090*/  IMAD.U32 R3, RZ, RZ, UR7 ;  /* 0x00000007ff037e24 */ /* 0x004fca000f8e00ff */
[----:B------:R-:W-:Y:S01]  /*00a0*/  ISETP.GE.AND P0, PT, R0, R3, PT ;  /* 0x000000030000720c */ /* 0x000fe20003f06270 */
[----:B-1----:R-:W-:-:S05]  /*00b0*/  IMAD R2, R5, UR4, R2 ;  /* 0x0000000405027c24 */ /* 0x002fca000f8e0202 */
[----:B------:R-:W-:-:S13]  /*00c0*/  ISETP.GE.OR P0, PT, R2, UR6, P0 ;  /* 0x0000000602007c0c */ /* 0x000fda0008706670 */
[----:B------:R-:W-:Y:S05]  /*00d0*/  @P0 EXIT ;  /* 0x000000000000094d */ /* 0x000fea0003800000 */
[----:B------:R-:W-:Y:S01]  /*00e0*/  ISETP.GE.AND P0, PT, R3, 0x1, PT ;  /* 0x000000010300780c */ /* 0x000fe20003f06270 */
[----:B------:R-:W0:Y:S01]  /*00f0*/  LDCU.64 UR4, c[0x0][0x358] ;  /* 0x00006b00ff0477ac */ /* 0x000e220008000a00 */
[----:B------:R-:W-:-:S11]  /*0100*/  IMAD.MOV.U32 R10, RZ, RZ, RZ ;  /* 0x000000ffff0a7224 */ /* 0x000fd600078e00ff */
[----:B------:R-:W-:Y:S05]  /*0110*/  @!P0 BRA `(.L_x_0) ;  /* 0x0000001000288947 */ /* 0x000fea0003800000 */
[C---:B------:R-:W-:Y:S01]  /*0120*/  ISETP.GE.U32.AND P0, PT, R3.reuse, 0x8, PT ;  /* 0x000000080300780c */ /* 0x040fe20003f06070 */
[----:B------:R-:W-:Y:S01]  /*0130*/  HFMA2 R10, -RZ, RZ, 0, 0 ;  /* 0x00000000ff0a7431 */ /* 0x000fe200000001ff */
[----:B------:R-:W-:Y:S01]  /*0140*/  LOP3.LUT R5, R3, 0x7, RZ, 0xc0, !PT ;  /* 0x0000000703057812 */ /* 0x000fe200078ec0ff */
[----:B------:R-:W-:Y:S02]  /*0150*/  IMAD R6, R2, R3, RZ ;  /* 0x0000000302067224 */ /* 0x000fe400078e02ff */
[----:B------:R-:W-:Y:S01]  /*0160*/  IMAD.MOV.U32 R9, RZ, RZ, RZ ;  /* 0x000000ffff097224 */ /* 0x000fe200078e00ff */
[----:B------:R-:W-:-:S04]  /*0170*/  ISETP.NE.AND P1, PT, R5, RZ, PT ;  /* 0x000000ff0500720c */ /* 0x000fc80003f25270 */
[----:B------:R-:W-:-:S03]  /*0180*/  P2R R7, PR, RZ, 0x2 ;  /* 0x00000002ff077803 */ /* 0x000fc60000000000 */
[----:B------:R-:W-:Y:S06]  /*0190*/  @!P0 BRA `(.L_x_1) ;  /* 0x0000000400f88947 */ /* 0x000fec0003800000 */
[----:B------:R-:W1:Y:S01]  /*01a0*/  LDC.64 R10, c[0x0][0x380] ;  /* 0x0000e000ff0a7b82 */ /* 0x000e620000000a00 */
[----:B------:R-:W-:Y:S01]  /*01b0*/  LOP3.LUT R9, R3, 0x7ffffff8, RZ, 0xc0, !PT ;  /* 0x7ffffff803097812 */ /* 0x000fe200078ec0ff */
[----:B------:R-:W-:-:S04]  /*01c0*/  IMAD.MOV.U32 R4, RZ, RZ, R0 ;  /* 0x000000ffff047224 */ /* 0x000fc800078e0000 */
[----:B------:R-:W-:Y:S02]  /*01d0*/  IMAD.MOV R21, RZ, RZ, -R9 ;  /* 0x000000ffff157224 */ /* 0x000fe400078e0a09 */
[----:B------:R-:W2:Y:S08]  /*01e0*/  LDC R8, c[0x0][0x3a4] ;  /* 0x0000e900ff087b82 */ /* 0x000eb00000000800 */
[----:B------:R-:W3:Y:S01]  /*01f0*/  LDC.64 R12, c[0x0][0x388] ;  /* 0x0000e200ff0c7b82 */ /* 0x000ee20000000a00 */
[----:B-1----:R-:W-:-:S03]  /*0200*/  IMAD.WIDE.U32 R10, R6, 0x4, R10 ;  /* 0x00000004060a7825 */ /* 0x002fc600078e000a */
[----:B------:R-:W-:Y:S02]  /*0210*/  IADD3 R14, P0, PT, R10, 0x10, RZ ;  /* 0x000000100a0e7810 */ /* 0x000fe40007f1e0ff */
[----:B------:R-:W-:-:S03]  /*0220*/  MOV R10, RZ ;  /* 0x000000ff000a7202 */ /* 0x000fc60000000f00 */
[----:B--2---:R-:W-:-:S08]  /*0230*/  IMAD.X R15, RZ, RZ, R11, P0 ;  /* 0x000000ffff0f7224 */ /* 0x004fd000000e060b */
.L_x_2:
[----:B0-----:R-:W2:Y:S04]  /*0240*/  LDG.E R11, desc[UR4][R14.64+-0x10] ;  /* 0xfffff0040e0b7981 */ /* 0x001ea8000c1e1900 */
[----:B------:R-:W4:Y:S04]  /*0250*/  LDG.E R18, desc[UR4][R14.64+-0xc] ;  /* 0xfffff4040e127981 */ /* 0x000f28000c1e1900 */
[----:B------:R-:W5:Y:S04]  /*0260*/  LDG.E R22, desc[UR4][R14.64+-0x8] ;  /* 0xfffff8040e167981 */ /* 0x000f68000c1e1900 */
[----:B------:R-:W3:Y:S01]  /*0270*/  LDG.E R20, desc[UR4][R14.64+-0x4] ;  /* 0xfffffc040e147981 */ /* 0x000ee2000c1e1900 */
[----:B------:R-:W-:-:S03]  /*0280*/  PLOP3.LUT P4, PT, PT, PT, PT, 0x80, 0x8 ;  /* 0x000000000008781c */ /* 0x000fc60003f8f070 */
[----:B------:R-:W5:Y:S01]  /*0290*/  LDG.E R26, desc[UR4][R14.64] ;  /* 0x000000040e1a7981 */ /* 0x000f62000c1e1900 */
[----:B--2---:R-:W-:Y:S02]  /*02a0*/  FSETP.GT.AND P2, PT, R11, RZ, PT ;  /* 0x000000ff0b00720b */ /* 0x004fe40003f44000 */
[----:B----4-:R-:W-:Y:S02]  /*02b0*/  FSETP.GT.AND P1, PT, R18, RZ, PT ;  /* 0x000000ff1200720b */ /* 0x010fe40003f24000 */
[----:B---3--:R-:W-:-:S09]  /*02c0*/  FSETP.GT.AND P5, PT, R20, RZ, PT ;  /* 0x000000ff1400720b */ /* 0x008fd20003fa4000 */
[C---:B------:R-:W-:Y:S01]  /*02d0*/  @!P2 FMUL R3, R11.reuse, 1.4426950216293334961 ;  /* 0x3fb8aa3b0b03a820 */ /* 0x040fe20000400000 */
[----:B------:R-:W-:Y:S01]  /*02e0*/  @P2 FADD R11, R11, 1 ;  /* 0x3f8000000b0b2421 */ /* 0x000fe20000000000 */
[----:B------:R-:W-:-:S03]  /*02f0*/  @!P1 FMUL R17, R18, 1.4426950216293334961 ;  /* 0x3fb8aa3b12119820 */ /* 0x000fc60000400000 */
[----:B------:R-:W-:-:S04]  /*0300*/  @!P2 FSETP.GEU.AND P0, PT, R3, -126, PT ;  /* 0xc2fc00000300a80b */ /* 0x000fc80003f0e000 */
[----:B------:R-:W-:Y:S02]  /*0310*/  @!P2 PLOP3.LUT P4, PT, P0, PT, PT, 0x80, 0x8 ;  /* 0x000000000008a81c */ /* 0x000fe4000078f070 */
[----:B------:R-:W-:Y:S01]  /*0320*/  @!P1 FSETP.GEU.AND P3, PT, R17, -126, PT ;  /* 0xc2fc00001100980b */ /* 0x000fe20003f6e000 */
[----:B------:R-:W-:Y:S01]  /*0330*/  @!P5 FMUL R29, R20, 1.4426950216293334961 ;  /* 0x3fb8aa3b141dd820 */ /* 0x000fe20000400000 */
[----:B------:R-:W-:Y:S02]  /*0340*/  PLOP3.LUT P0, PT, PT, PT, PT, 0x80, 0x8 ;  /* 0x000000000008781c */ /* 0x000fe40003f0f070 */
[----:B------:R-:W-:Y:S02]  /*0350*/  @!P1 PLOP3.LUT P0, PT, P3, PT, PT, 0x80, 0x8 ;  /* 0x000000000008981c */ /* 0x000fe40001f0f070 */
[----:B-----5:R-:W-:-:S05]  /*0360*/  FSETP.GT.AND P3, PT, R22, RZ, PT ;  /* 0x000000ff1600720b */ /* 0x020fca0003f64000 */
[----:B------:R-:W-:-:S04]  /*0370*/  @!P4 FMUL R3, R3, 0.5 ;  /* 0x3f0000000303c820 */ /* 0x000fc80000400000 */
[----:B------:R0:W1:Y:S02]  /*0380*/  @!P2 MUFU.EX2 R16, R3 ;  /* 0x000000030010a308 */ /* 0x0000640000000800 */
[----:B------:R-:W-:Y:S02]  /*0390*/  @!P0 FMUL R17, R17, 0.5 ;  /* 0x3f00000011118820 */ /* 0x000fe40000400000 */
[----:B------:R-:W-:-:S04]  /*03a0*/  @!P3 FMUL R23, R22, 1.4426950216293334961 ;  /* 0x3fb8aa3b1617b820 */ /* 0x000fc80000400000 */
[----:B------:R2:W3:Y:S01]  /*03b0*/  @!P1 MUFU.EX2 R28, R17 ;  /* 0x00000011001c9308 */ /* 0x0004e20000000800 */
[----:B0-----:R-:W-:Y:S02]  /*03c0*/  IMAD.MOV.U32 R3, RZ, RZ, R8 ;  /* 0x000000ffff037224 */ /* 0x001fe400078e0008 */
[----:B-1----:R-:W-:Y:S01]  /*03d0*/  @!P4 FMUL R16, R16, R16 ;  /* 0x000000101010c220 */ /* 0x002fe20000400000 */
[----:B------:R-:W-:-:S04]  /*03e0*/  FSETP.GT.AND P4, PT, R26, RZ, PT ;  /* 0x000000ff1a00720b */ /* 0x000fc80003f84000 */
[----:B------:R-:W-:Y:S01]  /*03f0*/  @!P2 MOV R11, R16 ;  /* 0x00000010000ba202 */ /* 0x000fe20000000f00 */
[----:B--2---:R-:W-:Y:S01]  /*0400*/  IMAD.WIDE R16, R4, 0x4, R12 ;  /* 0x0000000404107825 */ /* 0x004fe200078e020c */
[----:B------:R-:W-:-:S03]  /*0410*/  PLOP3.LUT P2, PT, PT, PT, PT, 0x80, 0x8 ;  /* 0x000000000008781c */ /* 0x000fc60003f4f070 */
[----:B---3--:R-:W-:Y:S01]  /*0420*/  @!P0 FMUL R28, R28, R28 ;  /* 0x0000001c1c1c8220 */ /* 0x008fe20000400000 */
[----:B------:R-:W-:Y:S01]  /*0430*/  @P1 FADD R28, R18, 1 ;  /* 0x3f800000121c1421 */ /* 0x000fe20000000000 */
[----:B------:R-:W-:Y:S01]  /*0440*/  @!P3 FSETP.GEU.AND P1, PT, R23, -126, PT ;  /* 0xc2fc00001700b80b */ /* 0x000fe20003f2e000 */
[----:B------:R-:W2:Y:S01]  /*0450*/  LDG.E R24, desc[UR4][R16.64] ;  /* 0x0000000410187981 */ /* 0x000ea2000c1e1900 */
[----:B------:R-:W-:Y:S01]  /*0460*/  IMAD.WIDE.U32 R18, R3, 0x4, R16 ;  /* 0x0000000403127825 */ /* 0x000fe200078e0010 */
[----:B------:R-:W-:-:S03]  /*0470*/  @!P5 FSETP.GEU.AND P0, PT, R29, -126, PT ;  /* 0xc2fc00001d00d80b */ /* 0x000fc60003f0e000 */
[----:B------:R-:W-:Y:S01]  /*0480*/  @!P4 FMUL R25, R26, 1.4426950216293334961 ;  /* 0x3fb8aa3b1a19c820 */ /* 0x000fe20000400000 */
[----:B------:R-:W-:Y:S01]  /*0490*/  @!P3 PLOP3.LUT P2, PT, P1, PT, PT, 0x80, 0x8 ;  /* 0x000000000008b81c */ /* 0x000fe20000f4f070 */
[----:B------:R0:W3:Y:S01]  /*04a0*/  LDG.E R27, desc[UR4][R18.64] ;  /* 0x00000004121b7981 */ /* 0x0000e2000c1e1900 */
[----:B------:R-:W-:Y:S02]  /*04b0*/  PLOP3.LUT P1, PT, PT, PT, PT, 0x80, 0x8 ;  /* 0x000000000008781c */ /* 0x000fe40003f2f070 */
[----:B------:R-:W-:Y:S02]  /*04c0*/  @!P5 PLOP3.LUT P1, PT, P0, PT, PT, 0x80, 0x8 ;  /* 0x000000000008d81c */ /* 0x000fe4000072f070 */
[----:B------:R-:W-:Y:S02]  /*04d0*/  @!P4 FSETP.GEU.AND P6, PT, R25, -126, PT ;  /* 0xc2fc00001900c80b */ /* 0x000fe40003fce000 */
[----:B------:R-:W-:Y:S02]  /*04e0*/  PLOP3.LUT P0, PT, PT, PT, PT, 0x80, 0x8 ;  /* 0x000000000008781c */ /* 0x000fe40003f0f070 */
[----:B------:R-:W-:Y:S01]  /*04f0*/  @!P4 PLOP3.LUT P0, PT, P6, PT, PT, 0x80, 0x8 ;  /* 0x000000000008c81c */ /* 0x000fe2000370f070 */
[----:B0-----:R-:W-:-:S06]  /*0500*/  IMAD.WIDE.U32 R18, R3, 0x4, R18 ;  /* 0x0000000403127825 */ /* 0x001fcc00078e0012 */
[----:B------:R-:W-:-:S04]  /*0510*/  @!P1 FMUL R29, R29, 0.5 ;  /* 0x3f0000001d1d9820 */ /* 0x000fc80000400000 */
[----:B------:R0:W1:Y:S02]  /*0520*/  @!P5 MUFU.EX2 R16, R29 ;  /* 0x0000001d0010d308 */ /* 0x0000640000000800 */
[----:B0-----:R-:W4:Y:S01]  /*0530*/  LDG.E R29, desc[UR4][R18.64] ;  /* 0x00000004121d7981 */ /* 0x001f22000c1e1900 */
[----:B------:R-:W-:Y:S01]  /*0540*/  @!P0 FMUL R25, R25, 0.5 ;  /* 0x3f00000019198820 */ /* 0x000fe20000400000 */
[----:B------:R-:W-:-:S04]  /*0550*/  @!P2 FMUL R23, R23, 0.5 ;  /* 0x3f0000001717a820 */ /* 0x000fc80000400000 */
[----:B------:R0:W5:Y:S01]  /*0560*/  @!P4 MUFU.EX2 R17, R25 ;  /* 0x000000190011c308 */ /* 0x0001620000000800 */
[----:B-1----:R-:W-:-:S04]  /*0570*/  @!P1 FMUL R16, R16, R16 ;  /* 0x0000001010109220 */ /* 0x002fc80000400000 */
[----:B0-----:R-:W-:Y:S02]  /*0580*/  @!P5 IMAD.MOV.U32 R25, RZ, RZ, R16 ;  /* 0x000000ffff19d224 */ /* 0x001fe400078e0010 */
[----:B-----5:R-:W-:Y:S01]  /*0590*/  @!P0 FMUL R17, R17, R17 ;  /* 0x0000001111118220 */ /* 0x020fe20000400000 */
[----:B--2---:R-:W-:Y:S02]  /*05a0*/  FFMA R24, R24, R11, R10 ;  /* 0x0000000b18187223 */ /* 0x004fe4000000000a */
[----:B------:R-:W2:Y:S02]  /*05b0*/  LDG.E R11, desc[UR4][R14.64+0x4] ;  /* 0x000004040e0b7981 */ /* 0x000ea4000c1e1900 */
[----:B---3--:R-:W-:Y:S02]  /*05c0*/  FFMA R28, R27, R28, R24 ;  /* 0x0000001c1b1c7223 */ /* 0x008fe40000000018 */
[----:B------:R-:W3:Y:S01]  /*05d0*/  LDG.E R10, desc[UR4][R14.64+0x8] ;  /* 0x000008040e0a7981 */ /* 0x000ee2000c1e1900 */
[----:B------:R-:W0:Y:S03]  /*05e0*/  @!P3 MUFU.EX2 R27, R23 ;  /* 0x00000017001bb308 */ /* 0x000e260000000800 */
[----:B------:R-:W5:Y:S01]  /*05f0*/  LDG.E R24, desc[UR4][R14.64+0xc] ;  /* 0x00000c040e187981 */ /* 0x000f62000c1e1900 */
[----:B0-----:R-:W-:Y:S01]  /*0600*/  @!P2 FMUL R27, R27, R27 ;  /* 0x0000001b1b1ba220 */ /* 0x001fe20000400000 */
[----:B------:R-:W-:Y:S01]  /*0610*/  @P3 FADD R27, R22, 1 ;  /* 0x3f800000161b3421 */ /* 0x000fe20000000000 */
[----:B------:R-:W-:Y:S01]  /*0620*/  @!P4 MOV R22, R17 ;  /* 0x000000110016c202 */ /* 0x000fe20000000f00 */
[----:B------:R-:W-:-:S04]  /*0630*/  IMAD.WIDE.U32 R16, R3, 0x4, R18 ;  /* 0x0000000403107825 */ /* 0x000fc800078e0012 */
[----:B----4-:R-:W-:Y:S02]  /*0640*/  FFMA R28, R29, R27, R28 ;  /* 0x0000001b1d1c7223 */ /* 0x010fe4000000001c */
[----:B------:R0:W4:Y:S01]  /*0650*/  LDG.E R27, desc[UR4][R16.64] ;  /* 0x00000004101b7981 */ /* 0x000122000c1e1900 */
[----:B------:R-:W-:Y:S01]  /*0660*/  @P5 FADD R25, R20, 1 ;  /* 0x3f80000014195421 */ /* 0x000fe20000000000 */
[----:B0-----:R-:W-:-:S05]  /*0670*/  IMAD.WIDE.U32 R16, R3, 0x4, R16 ;  /* 0x0000000403107825 */ /* 0x001fca00078e0010 */
[----:B------:R-:W5:Y:S01]  /*0680*/  LDG.E R29, desc[UR4][R16.64] ;  /* 0x00000004101d7981 */ /* 0x000f62000c1e1900 */
[----:B------:R-:W-:-:S04]  /*0690*/  IMAD.WIDE.U32 R18, R3, 0x4, R16 ;  /* 0x0000000403127825 */ /* 0x000fc800078e0010 */
[----:B------:R-:W-:Y:S01]  /*06a0*/  @P4 FADD R22, R26, 1 ;  /* 0x3f8000001a164421 */ /* 0x000fe20000000000 */
[----:B------:R-:W-:Y:S01]  /*06b0*/  PLOP3.LUT P0, PT, PT, PT, PT, 0x80, 0x8 ;  /* 0x000000000008781c */ /* 0x000fe20003f0f070 */
[----:B----4-:R-:W-:Y:S02]  /*06c0*/  FFMA R28, R27, R25, R28 ;  /* 0x000000191b1c7223 */ /* 0x010fe4000000001c */
[----:B------:R0:W4:Y:S02]  /*06d0*/  LDG.E R25, desc[UR4][R18.64] ;  /* 0x0000000412197981 */ /* 0x000124000c1e1900 */
[----:B0-----:R-:W-:-:S05]  /*06e0*/  IMAD.WIDE.U32 R18, R3, 0x4, R18 ;  /* 0x0000000403127825 */ /* 0x001fca00078e0012 */
[----:B------:R0:W4:Y:S02]  /*06f0*/  LDG.E R27, desc[UR4][R18.64] ;  /* 0x00000004121b7981 */ /* 0x000124000c1e1900 */
[----:B0-----:R-:W-:-:S06]  /*0700*/  IMAD.WIDE.U32 R18, R3, 0x4, R18 ;  /* 0x0000000403127825 */ /* 0x001fcc00078e0012 */
[----:B------:R-:W4:Y:S01]  /*0710*/  LDG.E R18, desc[UR4][R18.64] ;  /* 0x0000000412127981 */ /* 0x000f22000c1e1900 */
[----:B--2---:R-:W-:Y:S02]  /*0720*/  FSETP.GT.AND P3, PT, R11, RZ, PT ;  /* 0x000000ff0b00720b */ /* 0x004fe40003f64000 */
[----:B---3--:R-:W-:Y:S02]  /*0730*/  FSETP.GT.AND P2, PT, R10, RZ, PT ;  /* 0x000000ff0a00720b */ /* 0x008fe40003f44000 */
[----:B-----5:R-:W-:-:S09]  /*0740*/  FSETP.GT.AND P1, PT, R24, RZ, PT ;  /* 0x000000ff1800720b */ /* 0x020fd20003f24000 */
[----:B------:R-:W-:Y:S02]  /*0750*/  @!P3 FMUL R20, R11, 1.4426950216293334961 ;  /* 0x3fb8aa3b0b14b820 */ /* 0x000fe40000400000 */
[----:B------:R-:W-:Y:S02]  /*0760*/  @!P2 FMUL R23, R10, 1.4426950216293334961 ;  /* 0x3fb8aa3b0a17a820 */ /* 0x000fe40000400000 */
[----:B------:R-:W-:Y:S01]  /*0770*/  @!P1 FMUL R26, R24, 1.4426950216293334961 ;  /* 0x3fb8aa3b181a9820 */ /* 0x000fe20000400000 */
[----:B------:R-:W-:Y:S02]  /*0780*/  @!P3 FSETP.GEU.AND P4, PT, R20, -126, PT ;  /* 0xc2fc00001400b80b */ /* 0x000fe40003f8e000 */
[----:B------:R-:W-:Y:S02]  /*0790*/  @!P2 FSETP.GEU.AND P5, PT, R23, -126, PT ;  /* 0xc2fc00001700a80b */ /* 0x000fe40003fae000 */
[----:B------:R-:W-:Y:S02]  /*07a0*/  @!P3 PLOP3.LUT P0, PT, P4, PT, PT, 0x80, 0x8 ;  /* 0x000000000008b81c */ /* 0x000fe4000270f070 */
[----:B------:R-:W-:-:S02]  /*07b0*/  @!P1 FSETP.GEU.AND P6, PT, R26, -126, PT ;  /* 0xc2fc00001a00980b */ /* 0x000fc40003fce000 */
[----:B------:R-:W-:Y:S02]  /*07c0*/  PLOP3.LUT P4, PT, PT, PT, PT, 0x80, 0x8 ;  /* 0x000000000008781c */ /* 0x000fe40003f8f070 */
[----:B------:R-:W-:Y:S02]  /*07d0*/  @!P2 PLOP3.LUT P4, PT, P5, PT, PT, 0x80, 0x8 ;  /* 0x000000000008a81c */ /* 0x000fe40002f8f070 */
[----:B------:R-:W-:Y:S02]  /*07e0*/  PLOP3.LUT P5, PT, PT, PT, PT, 0x80, 0x8 ;  /* 0x000000000008781c */ /* 0x000fe40003faf070 */
[----:B------:R-:W-:-:S03]  /*07f0*/  @!P1 PLOP3.LUT P5, PT, P6, PT, PT, 0x80, 0x8 ;  /* 0x000000000008981c */ /* 0x000fc600037af070 */
[----:B------:R-:W-:-:S06]  /*0800*/  @!P0 FMUL R20, R20, 0.5 ;  /* 0x3f00000014148820 */ /* 0x000fcc0000400000 */
[----:B------:R-:W0:Y:S04]  /*0810*/  @!P3 MUFU.EX2 R20, R20 ;  /* 0x000000140014b308 */ /* 0x000e280000000800 */
[----:B------:R-:W-:Y:S01]  /*0820*/  @!P5 FMUL R26, R26, 0.5 ;  /* 0x3f0000001a1ad820 */ /* 0x000fe20000400000 */
[----:B------:R-:W-:-:S05]  /*0830*/  @!P4 FMUL R23, R23, 0.5 ;  /* 0x3f0000001717c820 */ /* 0x000fca0000400000 */
[----:B------:R-:W1:Y:S01]  /*0840*/  @!P1 MUFU.EX2 R26, R26 ;  /* 0x0000001a001a9308 */ /* 0x000e620000000800 */
[----:B------:R-:W-:-:S07]  /*0850*/  IADD3 R21, PT, PT, R21, 0x8, RZ ;  /* 0x0000000815157810 */ /* 0x000fce0007ffe0ff */
[----:B------:R-:W2:Y:S01]  /*0860*/  @!P2 MUFU.EX2 R17, R23 ;  /* 0x000000170011a308 */ /* 0x000ea20000000800 */
[----:B0-----:R-:W-:Y:S01]  /*0870*/  @!P0 FMUL R20, R20, R20 ;  /* 0x0000001414148220 */ /* 0x001fe20000400000 */
[----:B------:R-:W-:Y:S01]  /*0880*/  ISETP.NE.AND P0, PT, R21, RZ, PT ;  /* 0x000000ff1500720c */ /* 0x000fe20003f05270 */
[----:B------:R-:W-:Y:S02]  /*0890*/  FFMA R22, R29, R22, R28 ;  /* 0x000000161d167223 */ /* 0x000fe4000000001c */
[----:B------:R-:W-:Y:S02]  /*08a0*/  @!P3 IMAD.MOV.U32 R16, RZ, RZ, R20 ;  /* 0x000000ffff10b224 */ /* 0x000fe400078e0014 */
[----:B------:R-:W-:Y:S01]  /*08b0*/  @P3 FADD R16, R11, 1 ;  /* 0x3f8000000b103421 */ /* 0x000fe20000000000 */
[----:B-1----:R-:W-:-:S04]  /*08c0*/  @!P5 FMUL R26, R26, R26 ;  /* 0x0000001a1a1ad220 */ /* 0x002fc80000400000 */
[----:B------:R-:W-:Y:S02]  /*08d0*/  @!P1 IMAD.MOV.U32 R11, RZ, RZ, R26 ;  /* 0x000000ffff0b9224 */ /* 0x000fe400078e001a */
[----:B------:R-:W-:Y:S01]  /*08e0*/  @P1 FADD R11, R24, 1 ;  /* 0x3f800000180b1421 */ /* 0x000fe20000000000 */
[----:B--2---:R-:W-:Y:S01]  /*08f0*/  @!P4 FMUL R17, R17, R17 ;  /* 0x000000111111c220 */ /* 0x004fe20000400000 */
[----:B------:R-:W-:Y:S01]  /*0900*/  @P2 FADD R17, R10, 1 ;  /* 0x3f8000000a112421 */ /* 0x000fe20000000000 */
[----:B------:R-:W-:Y:S01]  /*0910*/  IADD3 R14, P1, PT, R14, 0x20, RZ ;  /* 0x000000200e0e7810 */ /* 0x000fe20007f3e0ff */
[----:B------:R-:W-:-:S04]  /*0920*/  IMAD R4, R3, 0x8, R4 ;  /* 0x0000000803047824 */ /* 0x000fc800078e0204 */
[----:B------:R-:W-:Y:S02]  /*0930*/  IMAD.X R15, RZ, RZ, R15, P1 ;  /* 0x000000ffff0f7224 */ /* 0x000fe400008e060f */
[----:B----4-:R-:W-:-:S04]  /*0940*/  FFMA R16, R25, R16, R22 ;  /* 0x0000001019107223 */ /* 0x010fc80000000016 */
[----:B------:R-:W-:-:S04]  /*0950*/  FFMA R17, R27, R17, R16 ;  /* 0x000000111b117223 */ /* 0x000fc80000000010 */
[----:B------:R-:W-:Y:S01]  /*0960*/  FFMA R10, R18, R11, R17 ;  /* 0x0000000b120a7223 */ /* 0x000fe20000000011 */
[----:B------:R-:W-:Y:S06]  /*0970*/  @P0 BRA `(.L_x_2) ;  /* 0xfffffff800300947 */ /* 0x000fec000383ffff */
.L_x_1:
[----:B------:R-:W-:-:S13]  /*0980*/  ISETP.NE.AND P0, PT, R7, RZ, PT ;  /* 0x000000ff0700720c */ /* 0x000fda0003f05270 */
[----:B------:R-:W-:Y:S05]  /*0990*/  @!P0 BRA `(.L_x_0) ;  /* 0x0000000800088947 */ /* 0x000fea0003800000 */
[----:B------:R-:W-:Y:S02]  /*09a0*/  ISETP.GE.U32.AND P0, PT, R5, 0x4, PT ;  /* 0x000000040500780c */ /* 0x000fe40003f06070 */
[----:B------:R-:W-:-:S04]  /*09b0*/  LOP3.LUT R22, R3, 0x3, RZ, 0xc0, !PT ;  /* 0x0000000303167812 */ /* 0x000fc800078ec0ff */
[----:B------:R-:W-:-:S07]  /*09c0*/  ISETP.NE.AND P3, PT, R22, RZ, PT ;  /* 0x000000ff1600720c */ /* 0x000fce0003f65270 */
[----:B------:R-:W-:Y:S06]  /*09d0*/  @!P0 BRA `(.L_x_3) ;  /* 0x0000000400048947 */ /* 0x000fec0003800000 */
[----:B------:R-:W1:Y:S01]  /*09e0*/  LDC.64 R4, c[0x0][0x380] ;  /* 0x0000e000ff047b82 */ /* 0x000e620000000a00 */
[----:B------:R-:W-:Y:S01]  /*09f0*/  IADD3 R7, PT, PT, R6, R9, RZ ;  /* 0x0000000906077210 */ /* 0x000fe20007ffe0ff */
[----:B------:R-:W2:Y:S01]  /*0a00*/  LDCU.64 UR6, c[0x0][0x380] ;  /* 0x00007000ff0677ac */ /* 0x000ea20008000a00 */
[----:B------:R-:W-:-:S03]  /*0a10*/  P2R R15, PR, RZ, 0x8 ;  /* 0x00000008ff0f7803 */ /* 0x000fc60000000000 */
[----:B-1----:R-:W-:-:S06]  /*0a20*/  IMAD.WIDE.U32 R4, R7, 0x4, R4 ;  /* 0x0000000407047825 */ /* 0x002fcc00078e0004 */
[----:B0-----:R0:W3:Y:S01]  /*0a30*/  LDG.E R4, desc[UR4][R4.64] ;  /* 0x0000000404047981 */ /* 0x0010e2000c1e1900 */
[----:B------:R-:W-:-:S05]  /*0a40*/  IADD3 R7, P0, PT, R6, R9, RZ ;  /* 0x0000000906077210 */ /* 0x000fca0007f1e0ff */
[----:B------:R-:W-:Y:S01]  /*0a50*/  IMAD.X R8, RZ, RZ, RZ, P0 ;  /* 0x000000ffff087224 */ /* 0x000fe200000e06ff */
[----:B--2---:R-:W-:-:S04]  /*0a60*/  LEA R12, P0, R7, UR6, 0x2 ;  /* 0x00000006070c7c11 */ /* 0x004fc8000f8010ff */
[----:B------:R-:W-:-:S05]  /*0a70*/  LEA.HI.X R13, R7, UR7, R8, 0x2, P0 ;  /* 0x00000007070d7c11 */ /* 0x000fca00080f1408 */
[----:B------:R-:W2:Y:S04]  /*0a80*/  LDG.E R7, desc[UR4][R12.64+0x4] ;  /* 0x000004040c077981 */ /* 0x000ea8000c1e1900 */
[----:B------:R-:W4:Y:S04]  /*0a90*/  LDG.E R8, desc[UR4][R12.64+0x8] ;  /* 0x000008040c087981 */ /* 0x000f28000c1e1900 */
[----:B------:R-:W5:Y:S01]  /*0aa0*/  LDG.E R11, desc[UR4][R12.64+0xc] ;  /* 0x00000c040c0b7981 */ /* 0x000f62000c1e1900 */
[----:B------:R-:W-:Y:S01]  /*0ab0*/  PLOP3.LUT P0, PT, PT, PT, PT, 0x80, 0x8 ;  /* 0x000000000008781c */ /* 0x000fe20003f0f070 */
[----:B0-----:R-:W-:Y:S01]  /*0ac0*/  IMAD R5, R9, R3, R0 ;  /* 0x0000000309057224 */ /* 0x001fe200078e0200 */
[----:B---3--:R-:W-:-:S13]  /*0ad0*/  FSETP.GT.AND P1, PT, R4, RZ, PT ;  /* 0x000000ff0400720b */ /* 0x008fda0003f24000 */
[----:B------:R-:W-:Y:S01]  /*0ae0*/  @!P1 FMUL R14, R4, 1.4426950216293334961 ;  /* 0x3fb8aa3b040e9820 */ /* 0x000fe20000400000 */
[----:B--2---:R-:W-:-:S04]  /*0af0*/  FSETP.GT.AND P6, PT, R7, RZ, PT ;  /* 0x000000ff0700720b */ /* 0x004fc80003fc4000 */
[----:B------:R-:W-:Y:S02]  /*0b00*/  @!P1 FSETP.GEU.AND P2, PT, R14, -126, PT ;  /* 0xc2fc00000e00980b */ /* 0x000fe40003f4e000 */
[----:B----4-:R-:W-:Y:S02]  /*0b10*/  FSETP.GT.AND P5, PT, R8, RZ, PT ;  /* 0x000000ff0800720b */ /* 0x010fe40003fa4000 */
[----:B------:R-:W-:Y:S02]  /*0b20*/  @!P1 PLOP3.LUT P0, PT, P2, PT, PT, 0x80, 0x8 ;  /* 0x000000000008981c */ /* 0x000fe4000170f070 */
[----:B-----5:R-:W-:-:S03]  /*0b30*/  FSETP.GT.AND P4, PT, R11, RZ, PT ;  /* 0x000000ff0b00720b */ /* 0x020fc60003f84000 */
[----:B------:R-:W-:-:S06]  /*0b40*/  @!P6 FMUL R21, R7, 1.4426950216293334961 ;  /* 0x3fb8aa3b0715e820 */ /* 0x000fcc0000400000 */
[----:B------:R-:W-:Y:S02]  /*0b50*/  @!P5 FMUL R20, R8, 1.4426950216293334961 ;  /* 0x3fb8aa3b0814d820 */ /* 0x000fe40000400000 */
[----:B------:R-:W-:Y:S02]  /*0b60*/  @!P0 FMUL R14, R14, 0.5 ;  /* 0x3f0000000e0e8820 */ /* 0x000fe40000400000 */
[----:B------:R-:W-:Y:S01]  /*0b70*/  @!P4 FMUL R18, R11, 1.4426950216293334961 ;  /* 0x3fb8aa3b0b12c820 */ /* 0x000fe20000400000 */
[----:B------:R-:W-:Y:S01]  /*0b80*/  @!P5 FSETP.GEU.AND P2, PT, R20, -126, PT ;  /* 0xc2fc00001400d80b */ /* 0x000fe20003f4e000 */
[----:B------:R-:W0:Y:S03]  /*0b90*/  @!P1 MUFU.EX2 R19, R14 ;  /* 0x0000000e00139308 */ /* 0x000e260000000800 */
[----:B------:R-:W-:Y:S01]  /*0ba0*/  @!P4 FSETP.GEU.AND P3, PT, R18, -126, PT ;  /* 0xc2fc00001200c80b */ /* 0x000fe20003f6e000 */
[----:B0-----:R-:W-:Y:S01]  /*0bb0*/  @!P0 FMUL R19, R19, R19 ;  /* 0x0000001313138220 */ /* 0x001fe20000400000 */
[----:B------:R-:W-:Y:S01]  /*0bc0*/  @!P6 FSETP.GEU.AND P0, PT, R21, -126, PT ;  /* 0xc2fc00001500e80b */ /* 0x000fe20003f0e000 */
[----:B------:R-:W-:Y:S01]  /*0bd0*/  @P1 FADD R19, R4, 1 ;  /* 0x3f80000004131421 */ /* 0x000fe20000000000 */
[----:B------:R-:W-:-:S02]  /*0be0*/  PLOP3.LUT P1, PT, PT, PT, PT, 0x80, 0x8 ;  /* 0x000000000008781c */ /* 0x000fc40003f2f070 */
[----:B------:R-:W-:Y:S02]  /*0bf0*/  @!P6 PLOP3.LUT P1, PT, P0, PT, PT, 0x80, 0x8 ;  /* 0x000000000008e81c */ /* 0x000fe4000072f070 */
[----:B------:R-:W-:Y:S02]  /*0c00*/  PLOP3.LUT P0, PT, PT, PT, PT, 0x80, 0x8 ;  /* 0x000000000008781c */ /* 0x000fe40003f0f070 */
[----:B------:R-:W-:Y:S02]  /*0c10*/  @!P5 PLOP3.LUT P0, PT, P2, PT, PT, 0x80, 0x8 ;  /* 0x000000000008d81c */ /* 0x000fe4000170f070 */
[----:B------:R-:W-:Y:S02]  /*0c20*/  PLOP3.LUT P2, PT, PT, PT, PT, 0x80, 0x8 ;  /* 0x000000000008781c */ /* 0x000fe40003f4f070 */
[----:B------:R-:W-:Y:S02]  /*0c30*/  @!P4 PLOP3.LUT P2, PT, P3, PT, PT, 0x80, 0x8 ;  /* 0x000000000008c81c */ /* 0x000fe40001f4f070 */
[----:B------:R-:W-:-:S02]  /*0c40*/  ISETP.NE.AND P3, PT, R15, RZ, PT ;  /* 0x000000ff0f00720c */ /* 0x000fc40003f65270 */
[----:B------:R-:W0:Y:S02]  /*0c50*/  LDC.64 R14, c[0x0][0x388] ;  /* 0x0000e200ff0e7b82 */ /* 0x000e240000000a00 */
[----:B0-----:R-:W-:-:S04]  /*0c60*/  IMAD.WIDE R14, R5, 0x4, R14 ;  /* 0x00000004050e7825 */ /* 0x001fc800078e020e */
[C---:B------:R-:W-:Y:S02]  /*0c70*/  IMAD.WIDE.U32 R4, R3.reuse, 0x4, R14 ;  /* 0x0000000403047825 */ /* 0x040fe400078e000e */
[----:B------:R0:W2:Y:S02]  /*0c80*/  LDG.E R15, desc[UR4][R14.64] ;  /* 0x000000040e0f7981 */ /* 0x0000a4000c1e1900 */
[C---:B------:R-:W-:Y:S02]  /*0c90*/  IMAD.WIDE.U32 R12, R3.reuse, 0x4, R4 ;  /* 0x00000004030c7825 */ /* 0x040fe400078e0004 */
[----:B------:R-:W3:Y:S02]  /*0ca0*/  LDG.E R4, desc[UR4][R4.64] ;  /* 0x0000000404047981 */ /* 0x000ee4000c1e1900 */
[----:B------:R-:W-:Y:S02]  /*0cb0*/  IMAD.WIDE.U32 R16, R3, 0x4, R12 ;  /* 0x0000000403107825 */ /* 0x000fe400078e000c */
[----:B------:R-:W4:Y:S04]  /*0cc0*/  LDG.E R13, desc[UR4][R12.64] ;  /* 0x000000040c0d7981 */ /* 0x000f28000c1e1900 */
[----:B------:R-:W5:Y:S01]  /*0cd0*/  LDG.E R17, desc[UR4][R16.64] ;  /* 0x0000000410117981 */ /* 0x000f62000c1e1900 */
[----:B------:R-:W-:Y:S01]  /*0ce0*/  @!P1 FMUL R21, R21, 0.5 ;  /* 0x3f00000015159820 */ /* 0x000fe20000400000 */
[----:B------:R-:W-:Y:S01]  /*0cf0*/  @!P0 FMUL R20, R20, 0.5 ;  /* 0x3f00000014148820 */ /* 0x000fe20000400000 */
[----:B------:R-:W-:Y:S01]  /*0d00*/  @!P2 FMUL R18, R18, 0.5 ;  /* 0x3f0000001212a820 */ /* 0x000fe20000400000 */
[----:B------:R-:W-:Y:S01]  /*0d10*/  VIADD R9, R9, 0x4 ;  /* 0x0000000409097836 */ /* 0x000fe20000000000 */
[----:B------:R-:W1:Y:S08]  /*0d20*/  @!P6 MUFU.EX2 R23, R21 ;  /* 0x000000150017e308 */ /* 0x000e700000000800 */
[----:B------:R-:W1:Y:S08]  /*0d30*/  @!P5 MUFU.EX2 R24, R20 ;  /* 0x000000140018d308 */ /* 0x000e700000000800 */
[----:B0-----:R-:W0:Y:S01]  /*0d40*/  @!P4 MUFU.EX2 R14, R18 ;  /* 0x00000012000ec308 */ /* 0x001e220000000800 */
[----:B-1----:R-:W-:Y:S01]  /*0d50*/  @!P1 FMUL R23, R23, R23 ;  /* 0x0000001717179220 */ /* 0x002fe20000400000 */
[----:B------:R-:W-:Y:S01]  /*0d60*/  @P6 FADD R23, R7, 1 ;  /* 0x3f80000007176421 */ /* 0x000fe20000000000 */
[----:B------:R-:W-:Y:S01]  /*0d70*/  @!P0 FMUL R24, R24, R24 ;  /* 0x0000001818188220 */ /* 0x000fe20000400000 */
[----:B------:R-:W-:Y:S01]  /*0d80*/  @P5 FADD R24, R8, 1 ;  /* 0x3f80000008185421 */ /* 0x000fe20000000000 */
[----:B0-----:R-:W-:Y:S01]  /*0d90*/  @!P2 FMUL R14, R14, R14 ;  /* 0x0000000e0e0ea220 */ /* 0x001fe20000400000 */
[----:B------:R-:W-:Y:S01]  /*0da0*/  @P4 FADD R14, R11, 1 ;  /* 0x3f8000000b0e4421 */ /* 0x000fe20000000000 */
[----:B--2---:R-:W-:-:S04]  /*0db0*/  FFMA R15, R15, R19, R10 ;  /* 0x000000130f0f7223 */ /* 0x004fc8000000000a */
[----:B---3--:R-:W-:-:S04]  /*0dc0*/  FFMA R4, R4, R23, R15 ;  /* 0x0000001704047223 */ /* 0x008fc8000000000f */
[----:B----4-:R-:W-:-:S04]  /*0dd0*/  FFMA R4, R13, R24, R4 ;  /* 0x000000180d047223 */ /* 0x010fc80000000004 */
[----:B-----5:R-:W-:-:S07]  /*0de0*/  FFMA R10, R17, R14, R4 ;  /* 0x0000000e110a7223 */ /* 0x020fce0000000004 */
.L_x_3:
[----:B------:R-:W-:Y:S05]  /*0df0*/  @!P3 BRA `(.L_x_0) ;  /* 0x0000000000f0b947 */ /* 0x000fea0003800000 */
[----:B------:R-:W-:Y:S02]  /*0e00*/  ISETP.NE.AND P0, PT, R22, 0x1, PT ;  /* 0x000000011600780c */ /* 0x000fe40003f05270 */
[----:B------:R-:W-:-:S04]  /*0e10*/  LOP3.LUT R4, R3, 0x1, RZ, 0xc0, !PT ;  /* 0x0000000103047812 */ /* 0x000fc800078ec0ff */
[----:B------:R-:W-:-:S07]  /*0e20*/  ISETP.NE.U32.AND P2, PT, R4, 0x1, PT ;  /* 0x000000010400780c */ /* 0x000fce0003f45070 */
[----:B------:R-:W-:Y:S06]  /*0e30*/  @!P0 BRA `(.L_x_4) ;  /* 0x0000000000948947 */ /* 0x000fec0003800000 */
[----:B------:R-:W1:Y:S01]  /*0e40*/  LDC.64 R4, c[0x0][0x380] ;  /* 0x0000e000ff047b82 */ /* 0x000e620000000a00 */
[----:B------:R-:W2:Y:S01]  /*0e50*/  LDCU.64 UR6, c[0x0][0x380] ;  /* 0x00007000ff0677ac */ /* 0x000ea20008000a00 */
[CC--:B------:R-:W-:Y:S02]  /*0e60*/  IADD3 R13, PT, PT, R6.reuse, R9.reuse, RZ ;  /* 0x00000009060d7210 */ /* 0x0c0fe40007ffe0ff */
[----:B------:R-:W-:-:S03]  /*0e70*/  IADD3 R7, P0, PT, R6, R9, RZ ;  /* 0x0000000906077210 */ /* 0x000fc60007f1e0ff */
[----:B-1----:R-:W-:-:S04]  /*0e80*/  IMAD.WIDE.U32 R12, R13, 0x4, R4 ;  /* 0x000000040d0c7825 */ /* 0x002fc800078e0004 */
[----:B------:R-:W-:Y:S01]  /*0e90*/  IMAD.X R4, RZ, RZ, RZ, P0 ;  /* 0x000000ffff047224 */ /* 0x000fe200000e06ff */
[C---:B--2---:R-:W-:Y:S01]  /*0ea0*/  LEA R16, P0, R7.reuse, UR6, 0x2 ;  /* 0x0000000607107c11 */ /* 0x044fe2000f8010ff */
[----:B0-----:R-:W2:Y:S03]  /*0eb0*/  LDG.E R12, desc[UR4][R12.64] ;  /* 0x000000040c0c7981 */ /* 0x001ea6000c1e1900 */
[----:B------:R-:W-:Y:S02]  /*0ec0*/  LEA.HI.X R17, R7, UR7, R4, 0x2, P0 ;  /* 0x0000000707117c11 */ /* 0x000fe400080f1404 */
[----:B------:R-:W0:Y:S03]  /*0ed0*/  LDC.64 R4, c[0x0][0x388] ;  /* 0x0000e200ff047b82 */ /* 0x000e260000000a00 */
[----:B------:R-:W3:Y:S01]  /*0ee0*/  LDG.E R16, desc[UR4][R16.64+0x4] ;  /* 0x0000040410107981 */ /* 0x000ee2000c1e1900 */
[----:B------:R-:W-:-:S04]  /*0ef0*/  IMAD R15, R9, R3, R0 ;  /* 0x00000003090f7224 */ /* 0x000fc800078e0200 */
[----:B0-----:R-:W-:-:S05]  /*0f00*/  IMAD.WIDE R14, R15, 0x4, R4 ;  /* 0x000000040f0e7825 */ /* 0x001fca00078e0204 */
[----:B------:R-:W4:Y:S01]  /*0f10*/  LDG.E R11, desc[UR4][R14.64] ;  /* 0x000000040e0b7981 */ /* 0x000f22000c1e1900 */
[----:B------:R-:W-:-:S05]  /*0f20*/  IMAD.WIDE.U32 R4, R3, 0x4, R14 ;  /* 0x0000000403047825 */ /* 0x000fca00078e000e */
[----:B------:R0:W5:Y:S01]  /*0f30*/  LDG.E R18, desc[UR4][R4.64] ;  /* 0x0000000404127981 */ /* 0x000162000c1e1900 */
[----:B------:R-:W-:Y:S01]  /*0f40*/  PLOP3.LUT P0, PT, PT, PT, PT, 0x80, 0x8 ;  /* 0x000000000008781c */ /* 0x000fe20003f0f070 */
[----:B------:R-:W-:Y:S01]  /*0f50*/  VIADD R9, R9, 0x2 ;  /* 0x0000000209097836 */ /* 0x000fe20000000000 */
[----:B--2---:R-:W-:Y:S02]  /*0f60*/  FSETP.GT.AND P3, PT, R12, RZ, PT ;  /* 0x000000ff0c00720b */ /* 0x004fe40003f64000 */
[----:B---3--:R-:W-:-:S11]  /*0f70*/  FSETP.GT.AND P4, PT, R16, RZ, PT ;  /* 0x000000ff1000720b */ /* 0x008fd60003f84000 */
[----:B------:R-:W-:-:S05]  /*0f80*/  @!P3 FMUL R7, R12, 1.4426950216293334961 ;  /* 0x3fb8aa3b0c07b820 */ /* 0x000fca0000400000 */
[----:B------:R-:W-:Y:S01]  /*0f90*/  @!P3 FSETP.GEU.AND P1, PT, R7, -126, PT ;  /* 0xc2fc00000700b80b */ /* 0x000fe20003f2e000 */
[----:B------:R-:W-:-:S03]  /*0fa0*/  @!P4 FMUL R8, R16, 1.4426950216293334961 ;  /* 0x3fb8aa3b1008c820 */ /* 0x000fc60000400000 */
[----:B------:R-:W-:Y:S02]  /*0fb0*/  @!P3 PLOP3.LUT P0, PT, P1, PT, PT, 0x80, 0x8 ;  /* 0x000000000008b81c */ /* 0x000fe40000f0f070 */
[----:B------:R-:W-:Y:S02]  /*0fc0*/  @!P4 FSETP.GEU.AND P5, PT, R8, -126, PT ;  /* 0xc2fc00000800c80b */ /* 0x000fe40003fae000 */
[----:B------:R-:W-:Y:S02]  /*0fd0*/  PLOP3.LUT P1, PT, PT, PT, PT, 0x80, 0x8 ;  /* 0x000000000008781c */ /* 0x000fe40003f2f070 */
[----:B------:R-:W-:-:S07]  /*0fe0*/  @!P4 PLOP3.LUT P1, PT, P5, PT, PT, 0x80, 0x8 ;  /* 0x000000000008c81c */ /* 0x000fce0002f2f070 */
[----:B------:R-:W-:-:S04]  /*0ff0*/  @!P0 FMUL R7, R7, 0.5 ;  /* 0x3f00000007078820 */ /* 0x000fc80000400000 */
[----:B0-----:R-:W0:Y:S02]  /*1000*/  @!P3 MUFU.EX2 R4, R7 ;  /* 0x000000070004b308 */ /* 0x001e240000000800 */
[----:B------:R-:W-:-:S06]  /*1010*/  @!P1 FMUL R8, R8, 0.5 ;  /* 0x3f00000008089820 */ /* 0x000fcc0000400000 */
[----:B------:R-:W1:Y:S01]  /*1020*/  @!P4 MUFU.EX2 R5, R8 ;  /* 0x000000080005c308 */ /* 0x000e620000000800 */
[----:B0-----:R-:W-:Y:S01]  /*1030*/  @!P0 FMUL R4, R4, R4 ;  /* 0x0000000404048220 */ /* 0x001fe20000400000 */
[----:B------:R-:W-:-:S04]  /*1040*/  @P3 FADD R4, R12, 1 ;  /* 0x3f8000000c043421 */ /* 0x000fc80000000000 */
[----:B----4-:R-:W-:Y:S01]  /*1050*/  FFMA R11, R11, R4, R10 ;  /* 0x000000040b0b7223 */ /* 0x010fe2000000000a */
[----:B-1----:R-:W-:Y:S01]  /*1060*/  @!P1 FMUL R5, R5, R5 ;  /* 0x0000000505059220 */ /* 0x002fe20000400000 */
[----:B------:R-:W-:-:S04]  /*1070*/  @P4 FADD R5, R16, 1 ;  /* 0x3f80000010054421 */ /* 0x000fc80000000000 */
[----:B-----5:R-:W-:-:S07]  /*1080*/  FFMA R10, R18, R5, R11 ;  /* 0x00000005120a7223 */ /* 0x020fce000000000b */
.L_x_4:
[----:B------:R-:W-:Y:S05]  /*1090*/  @P2 BRA `(.L_x_0) ;  /* 0x0000000000482947 */ /* 0x000fea0003800000 */
[----:B------:R-:W1:Y:S01]  /*10a0*/  LDC.64 R4, c[0x0][0x380] ;  /* 0x0000e000ff047b82 */ /* 0x000e620000000a00 */
[----:B------:R-:W-:-:S05]  /*10b0*/  IADD3 R7, PT, PT, R6, R9, RZ ;  /* 0x0000000906077210 */ /* 0x000fca0007ffe0ff */
[----:B-1----:R-:W-:Y:S02]  /*10c0*/  IMAD.WIDE.U32 R4, R7, 0x4, R4 ;  /* 0x0000000407047825 */ /* 0x002fe400078e0004 */
[----:B------:R-:W1:Y:S04]  /*10d0*/  LDC.64 R6, c[0x0][0x388] ;  /* 0x0000e200ff067b82 */ /* 0x000e680000000a00 */
[----:B0-----:R-:W2:Y:S01]  /*10e0*/  LDG.E R5, desc[UR4][R4.64] ;  /* 0x0000000404057981 */ /* 0x001ea2000c1e1900 */
[----:B------:R-:W-:-:S04]  /*10f0*/  IMAD R3, R9, R3, R0 ;  /* 0x0000000309037224 */ /* 0x000fc800078e0200 */
[----:B-1----:R-:W-:-:S06]  /*1100*/  IMAD.WIDE R6, R3, 0x4, R6 ;  /* 0x0000000403067825 */ /* 0x002fcc00078e0206 */
[----:B------:R-:W3:Y:S01]  /*1110*/  LDG.E R7, desc[UR4][R6.64] ;  /* 0x0000000406077981 */ /* 0x000ee2000c1e1900 */
[----:B------:R-:W-:Y:S02]  /*1120*/  PLOP3.LUT P0, PT, PT, PT, PT, 0x80, 0x8 ;  /* 0x000000000008781c */ /* 0x000fe40003f0f070 */
[----:B--2---:R-:W-:-:S13]  /*1130*/  FSETP.GT.AND P1, PT, R5, RZ, PT ;  /* 0x000000ff0500720b */ /* 0x004fda0003f24000 */
[----:B------:R-:W-:-:S05]  /*1140*/  @!P1 FMUL R3, R5, 1.4426950216293334961 ;  /* 0x3fb8aa3b05039820 */ /* 0x000fca0000400000 */
[----:B------:R-:W-:-:S04]  /*1150*/  @!P1 FSETP.GEU.AND P2, PT, R3, -126, PT ;  /* 0xc2fc00000300980b */ /* 0x000fc80003f4e000 */
[----:B------:R-:W-:-:S13]  /*1160*/  @!P1 PLOP3.LUT P0, PT, P2, PT, PT, 0x80, 0x8 ;  /* 0x000000000008981c */ /* 0x000fda000170f070 */
[----:B------:R-:W-:-:S04]  /*1170*/  @!P0 FMUL R3, R3, 0.5 ;  /* 0x3f00000003038820 */ /* 0x000fc80000400000 */
[----:B------:R-:W0:Y:S02]  /*1180*/  @!P1 MUFU.EX2 R4, R3 ;  /* 0x0000000300049308 */ /* 0x000e240000000800 */
[----:B0-----:R-:W-:Y:S01]  /*1190*/  @!P0 FMUL R4, R4, R4 ;  /* 0x0000000404048220 */ /* 0x001fe20000400000 */
[----:B------:R-:W-:-:S04]  /*11a0*/  @P1 FADD R4, R5, 1 ;  /* 0x3f80000005041421 */ /* 0x000fc80000000000 */
[----:B---3--:R-:W-:-:S07]  /*11b0*/  FFMA R10, R7, R4, R10 ;  /* 0x00000004070a7223 */ /* 0x008fce000000000a */
.L_x_0:
[----:B------:R-:W1:Y:S02]  /*11c0*/  LDC.64 R4, c[0x0][0x390] ;  /* 0x0000e400ff047b82 */ /* 0x000e640000000a00 */
[----:B-1----:R-:W-:-:S06]  /*11d0*/  IMAD.WIDE.U32 R4, R2, 0x4, R4 ;  /* 0x0000000402047825 */ /* 0x002fcc00078e0004 */
[----:B0-----:R-:W2:Y:S01]  /*11e0*/  LDG.E R5, desc[UR4][R4.64] ;  /* 0x0000000404057981 */ /* 0x001ea2000c1e1900 */
[----:B------:R-:W-:Y:S01]  /*11f0*/  BSSY.RECONVERGENT B0, `(.L_x_5) ;  /* 0x000000d000007945 */ /* 0x000fe20003800200 */
[----:B--2---:R-:W0:Y:S08]  /*1200*/  MUFU.RCP R6, R5 ;  /* 0x0000000500067308 */ /* 0x004e300000001000 */
[----:B------:R-:W1:Y:S01]  /*1210*/  FCHK P0, R10, R5 ;  /* 0x000000050a007302 */ /* 0x000e620000000000 */
[----:B0-----:R-:W-:-:S04]  /*1220*/  FFMA R3, -R5, R6, 1 ;  /* 0x3f80000005037423 */ /* 0x001fc80000000106 */
[----:B------:R-:W-:-:S04]  /*1230*/  FFMA R3, R6, R3, R6 ;  /* 0x0000000306037223 */ /* 0x000fc80000000006 */
[----:B------:R-:W-:-:S04]  /*1240*/  FFMA R6, R3, R10, RZ ;  /* 0x0000000a03067223 */ /* 0x000fc800000000ff */
[----:B------:R-:W-:-:S04]  /*1250*/  FFMA R7, -R5, R6, R10 ;  /* 0x0000000605077223 */ /* 0x000fc8000000010a */
[----:B------:R-:W-:Y:S01]  /*1260*/  FFMA R7, R3, R7, R6 ;  /* 0x0000000703077223 */ /* 0x000fe20000000006 */
[----:B-1----:R-:W-:Y:S06]  /*1270*/  @!P0 BRA `(.L_x_6) ;  /* 0x0000000000108947 */ /* 0x002fec0003800000 */
[----:B------:R-:W-:Y:S01]  /*1280*/  IMAD.MOV.U32 R4, RZ, RZ, R10 ;  /* 0x000000ffff047224 */ /* 0x000fe200078e000a */
[----:B------:R-:W-:-:S07]  /*1290*/  MOV R6, 0x12b0 ;  /* 0x000012b000067802 */ /* 0x000fce0000000f00 */
[----:B------:R-:W-:Y:S05]  /*12a0*/  CALL.REL.NOINC `($__internal_0_$__cuda_sm3x_div_rn_noftz_f32_slowpath) ;  /* 0x0000000000207944 */ /* 0x000fea0003c00000 */
[----:B------:R-:W-:-:S07]  /*12b0*/  IMAD.MOV.U32 R7, RZ, RZ, R3 ;  /* 0x000000ffff077224 */ /* 0x000fce00078e0003 */
.L_x_6:
[----:B------:R-:W-:Y:S05]  /*12c0*/  BSYNC.RECONVERGENT B0 ;  /* 0x0000000000007941 */ /* 0x000fea0003800200 */
.L_x_5:
[----:B------:R-:W0:Y:S01]  /*12d0*/  LDC.64 R4, c[0x0][0x398] ;  /* 0x0000e600ff047b82 */ /* 0x000e220000000a00 */
[----:B------:R-:W1:Y:S02]  /*12e0*/  LDCU UR6, c[0x0][0x3a4] ;  /* 0x00007480ff0677ac */ /* 0x000e640008000800 */
[----:B-1----:R-:W-:-:S04]  /*12f0*/  IMAD R3, R2, UR6, R0 ;  /* 0x0000000602037c24 */ /* 0x002fc8000f8e0200 */
[----:B0-----:R-:W-:-:S05]  /*1300*/  IMAD.WIDE R2, R3, 0x4, R4 ;  /* 0x0000000403027825 */ /* 0x001fca00078e0204 */
[----:B------:R-:W-:Y:S01]  /*1310*/  STG.E desc[UR4][R2.64], R7 ;  /* 0x0000000702007986 */ /* 0x000fe2000c101904 */
[----:B------:R-:W-:Y:S05]  /*1320*/  EXIT ;  /* 0x000000000000794d */ /* 0x000fea0003800000 */
        .weak           $__internal_0_$__cuda_sm3x_div_rn_noftz_f32_slowpath
        .type           $__internal_0_$__cuda_sm3x_div_rn_noftz_f32_slowpath,@function
        .size           $__internal_0_$__cuda_sm3x_div_rn_noftz_f32_slowpath,(.L_x_37 - $__internal_0_$__cuda_sm3x_div_rn_noftz_f32_slowpath)
$__internal_0_$__cuda_sm3x_div_rn_noftz_f32_slowpath:
[----:B------:R-:W-:Y:S01]  /*1330*/  SHF.R.U32.HI R7, RZ, 0x17, R5 ;  /* 0x00000017ff077819 */ /* 0x000fe20000011605 */
[----:B------:R-:W-:Y:S01]  /*1340*/  BSSY.RECONVERGENT B1, `(.L_x_7) ;  /* 0x0000063000017945 */ /* 0x000fe20003800200 */
[----:B------:R-:W-:Y:S02]  /*1350*/  SHF.R.U32.HI R3, RZ, 0x17, R4 ;  /* 0x00000017ff037819 */ /* 0x000fe40000011604 */
[----:B------:R-:W-:Y:S02]  /*1360*/  LOP3.LUT R7, R7, 0xff, RZ, 0xc0, !PT ;  /* 0x000000ff07077812 */ /* 0x000fe400078ec0ff */
[----:B------:R-:W-:Y:S02]  /*1370*/  LOP3.LUT R11, R3, 0xff, RZ, 0xc0, !PT ;  /* 0x000000ff030b7812 */ /* 0x000fe400078ec0ff */
[----:B------:R-:W-:-:S03]  /*1380*/  IADD3 R9, PT, PT, R7, -0x1, RZ ;  /* 0xffffffff07097810 */ /* 0x000fc60007ffe0ff */
[----:B------:R-:W-:Y:S01]  /*1390*/  VIADD R10, R11, 0xffffffff ;  /* 0xffffffff0b0a7836 */ /* 0x000fe20000000000 */
[----:B------:R-:W-:-:S04]  /*13a0*/  ISETP.GT.U32.AND P0, PT, R9, 0xfd, PT ;  /* 0x000000fd0900780c */ /* 0x000fc80003f04070 */
[----:B------:R-:W-:-:S13]  /*13b0*/  ISETP.GT.U32.OR P0, PT, R10, 0xfd, P0 ;  /* 0x000000fd0a00780c */ /* 0x000fda0000704470 */
[----:B------:R-:W-:Y:S01]  /*13c0*/  @!P0 MOV R8, RZ ;  /* 0x000000ff00088202 */ /* 0x000fe20000000f00 */
[----:B------:R-:W-:Y:S06]  /*13d0*/  @!P0 BRA `(.L_x_8) ;  /* 0x0000000000608947 */ /* 0x000fec0003800000 */
[----:B------:R-:W-:Y:S01]  /*13e0*/  FSETP.GTU.FTZ.AND P0, PT, |R4|, +INF , PT ;  /* 0x7f8000000400780b */ /* 0x000fe20003f1c200 */
[----:B------:R-:W-:Y:S01]  /*13f0*/  IMAD.MOV.U32 R3, RZ, RZ, R5 ;  /* 0x000000ffff037224 */ /* 0x000fe200078e0005 */
[----:B------:R-:W-:-:S04]  /*1400*/  FSETP.GTU.FTZ.AND P1, PT, |R5|, +INF , PT ;  /* 0x7f8000000500780b */ /* 0x000fc80003f3c200 */
[----:B------:R-:W-:-:S13]  /*1410*/  PLOP3.LUT P0, PT, P0, P1, PT, 0xf8, 0x8f ;  /* 0x00000000008f781c */ /* 0x000fda0000703f70 */
[----:B------:R-:W-:Y:S05]  /*1420*/  @P0 BRA `(.L_x_9) ;  /* 0x00000004004c0947 */ /* 0x000fea0003800000 */
[----:B------:R-:W-:-:S13]  /*1430*/  LOP3.LUT P0, RZ, R5, 0x7fffffff, R4, 0xc8, !PT ;  /* 0x7fffffff05ff7812 */ /* 0x000fda000780c804 */
[----:B------:R-:W-:Y:S05]  /*1440*/  @!P0 BRA `(.L_x_10) ;  /* 0x00000004003c8947 */ /* 0x000fea0003800000 */
[C---:B------:R-:W-:Y:S02]  /*1450*/  FSETP.NEU.FTZ.AND P1, PT, |R4|.reuse, +INF , PT ;  /* 0x7f8000000400780b */ /* 0x040fe40003f3d200 */
[----:B------:R-:W-:Y:S02]  /*1460*/  FSETP.NEU.FTZ.AND P0, PT, |R3|, +INF , PT ;  /* 0x7f8000000300780b */ /* 0x000fe40003f1d200 */
[----:B------:R-:W-:-:S11]  /*1470*/  FSETP.NEU.FTZ.AND P2, PT, |R4|, +INF , PT ;  /* 0x7f8000000400780b */ /* 0x000fd60003f5d200 */
[----:B------:R-:W-:Y:S05]  /*1480*/  @!P0 BRA !P1, `(.L_x_10) ;  /* 0x00000004002c8947 */ /* 0x000fea0004800000 */
[----:B------:R-:W-:-:S04]  /*1490*/  LOP3.LUT P1, RZ, R4, 0x7fffffff, RZ, 0xc0, !PT ;  /* 0x7fffffff04ff7812 */ /* 0x000fc8000782c0ff */
[----:B------:R-:W-:-:S13]  /*14a0*/  PLOP3.LUT P0, PT, P0, P1, PT, 0x2f, 0xf2 ;  /* 0x0000000000f2781c */ /* 0x000fda0000702577 */
[----:B------:R-:W-:Y:S05]  /*14b0*/  @P0 BRA `(.L_x_11) ;  /* 0x0000000400180947 */ /* 0x000fea0003800000 */
[----:B------:R-:W-:-:S04]  /*14c0*/  LOP3.LUT P0, RZ, R5, 0x7fffffff, RZ, 0xc0, !PT ;  /* 0x7fffffff05ff7812 */ /* 0x000fc8000780c0ff */
[----:B------:R-:W-:-:S13]  /*14d0*/  PLOP3.LUT P0, PT, P2, P0, PT, 0x2f, 0xf2 ;  /* 0x0000000000f2781c */ /* 0x000fda0001700577 */
[----:B------:R-:W-:Y:S05]  /*14e0*/  @P0 BRA `(.L_x_12) ;  /* 0x0000000400000947 */ /* 0x000fea0003800000 */
[----:B------:R-:W-:Y:S02]  /*14f0*/  ISETP.GE.AND P0, PT, R10, RZ, PT ;  /* 0x000000ff0a00720c */ /* 0x000fe40003f06270 */
[----:B------:R-:W-:-:S11]  /*1500*/  ISETP.GE.AND P1, PT, R9, RZ, PT ;  /* 0x000000ff0900720c */ /* 0x000fd60003f26270 */
[----:B------:R-:W-:Y:S01]  /*1510*/  @P0 MOV R8, RZ ;  /* 0x000000ff00080202 */ /* 0x000fe20000000f00 */
[----:B------:R-:W-:Y:S02]  /*1520*/  @!P0 IMAD.MOV.U32 R8, RZ, RZ, -0x40 ;  /* 0xffffffc0ff088424 */ /* 0x000fe400078e00ff */
[----:B------:R-:W-:Y:S01]  /*1530*/  @!P0 FFMA R4, R4, 1.84467440737095516160e+19, RZ ;  /* 0x5f80000004048823 */ /* 0x000fe200000000ff */
[----:B------:R-:W-:Y:S02]  /*1540*/  @!P1 FFMA R5, R3, 1.84467440737095516160e+19, RZ ;  /* 0x5f80000003059823 */ /* 0x000fe400000000ff */
[----:B------:R-:W-:-:S07]  /*1550*/  @!P1 IADD3 R8, PT, PT, R8, 0x40, RZ ;  /* 0x0000004008089810 */ /* 0x000fce0007ffe0ff */
.L_x_8:
[----:B------:R-:W-:Y:S01]  /*1560*/  LEA R10, R7, 0xc0800000, 0x17 ;  /* 0xc0800000070a7811 */ /* 0x000fe200078eb8ff */
[----:B------:R-:W-:Y:S04]  /*1570*/  BSSY.RECONVERGENT B2, `(.L_x_13) ;  /* 0x0000036000027945 */ /* 0x000fe80003800200 */
[----:B------:R-:W-:Y:S01]  /*1580*/  IMAD.IADD R10, R5, 0x1, -R10 ;  /* 0x00000001050a7824 */ /* 0x000fe200078e0a0a */
[----:B------:R-:W-:-:S03]  /*1590*/  IADD3 R5, PT, PT, R11, -0x7f, RZ ;  /* 0xffffff810b057810 */ /* 0x000fc60007ffe0ff */
[----:B------:R-:W0:Y:S01]  /*15a0*/  MUFU.RCP R9, R10 ;  /* 0x0000000a00097308 */ /* 0x000e220000001000 */
[----:B------:R-:W-:Y:S01]  /*15b0*/  FADD.FTZ R12, -R10, -RZ ;  /* 0x800000ff0a0c7221 */ /* 0x000fe20000010100 */
[C---:B------:R-:W-:Y:S01]  /*15c0*/  IMAD R3, R5.reuse, -0x800000, R4 ;  /* 0xff80000005037824 */ /* 0x040fe200078e0204 */
[----:B------:R-:W-:-:S05]  /*15d0*/  IADD3 R5, PT, PT, R5, 0x7f, -R7 ;  /* 0x0000007f05057810 */ /* 0x000fca0007ffe807 */
[----:B------:R-:W-:Y:S02]  /*15e0*/  IMAD.IADD R5, R5, 0x1, R8 ;  /* 0x0000000105057824 */ /* 0x000fe400078e0208 */
[----:B0-----:R-:W-:-:S04]  /*15f0*/  FFMA R14, R9, R12, 1 ;  /* 0x3f800000090e7423 */ /* 0x001fc8000000000c */
[----:B------:R-:W-:-:S04]  /*1600*/  FFMA R11, R9, R14, R9 ;  /* 0x0000000e090b7223 */ /* 0x000fc80000000009 */
[----:B------:R-:W-:-:S04]  /*1610*/  FFMA R4, R3, R11, RZ ;  /* 0x0000000b03047223 */ /* 0x000fc800000000ff */
[----:B------:R-:W-:-:S04]  /*1620*/  FFMA R9, R12, R4, R3 ;  /* 0x000000040c097223 */ /* 0x000fc80000000003 */
[----:B------:R-:W-:-:S04]  /*1630*/  FFMA R14, R11, R9, R4 ;  /* 0x000000090b0e7223 */ /* 0x000fc80000000004 */
[----:B------:R-:W-:-:S04]  /*1640*/  FFMA R9, R12, R14, R3 ;  /* 0x0000000e0c097223 */ /* 0x000fc80000000003 */
[----:B------:R-:W-:-:S05]  /*1650*/  FFMA R3, R11, R9, R14 ;  /* 0x000000090b037223 */ /* 0x000fca000000000e */
[----:B------:R-:W-:-:S04]  /*1660*/  SHF.R.U32.HI R4, RZ, 0x17, R3 ;  /* 0x00000017ff047819 */ /* 0x000fc80000011603 */
[----:B------:R-:W-:-:S04]  /*1670*/  LOP3.LUT R4, R4, 0xff, RZ, 0xc0, !PT ;  /* 0x000000ff04047812 */ /* 0x000fc800078ec0ff */
[----:B------:R-:W-:-:S05]  /*1680*/  IADD3 R10, PT, PT, R4, R5, RZ ;  /* 0x00000005040a7210 */ /* 0x000fca0007ffe0ff */
[----:B------:R-:W-:-:S05]  /*1690*/  VIADD R4, R10, 0xffffffff ;  /* 0xffffffff0a047836 */ /* 0x000fca0000000000 */
[----:B------:R-:W-:-:S13]  /*16a0*/  ISETP.GE.U32.AND P0, PT, R4, 0xfe, PT ;  /* 0x000000fe0400780c */ /* 0x000fda0003f06070 */
[----:B------:R-:W-:Y:S05]  /*16b0*/  @!P0 BRA `(.L_x_14) ;  /* 0x0000000000808947 */ /* 0x000fea0003800000 */
[----:B------:R-:W-:-:S13]  /*16c0*/  ISETP.GT.AND P0, PT, R10, 0xfe, PT ;  /* 0x000000fe0a00780c */ /* 0x000fda0003f04270 */
[----:B------:R-:W-:Y:S05]  /*16d0*/  @P0 BRA `(.L_x_15) ;  /* 0x00000000006c0947 */ /* 0x000fea0003800000 */
[----:B------:R-:W-:-:S13]  /*16e0*/  ISETP.GE.AND P0, PT, R10, 0x1, PT ;  /* 0x000000010a00780c */ /* 0x000fda0003f06270 */
[----:B------:R-:W-:Y:S05]  /*16f0*/  @P0 BRA `(.L_x_16) ;  /* 0x0000000000740947 */ /* 0x000fea0003800000 */
[----:B------:R-:W-:Y:S02]  /*1700*/  ISETP.GE.AND P0, PT, R10, -0x18, PT ;  /* 0xffffffe80a00780c */ /* 0x000fe40003f06270 */
[----:B------:R-:W-:-:S11]  /*1710*/  LOP3.LUT R3, R3, 0x80000000, RZ, 0xc0, !PT ;  /* 0x8000000003037812 */ /* 0x000fd600078ec0ff */
[----:B------:R-:W-:Y:S05]  /*1720*/  @!P0 BRA `(.L_x_16) ;  /* 0x0000000000688947 */ /* 0x000fea0003800000 */
[CCC-:B------:R-:W-:Y:S01]  /*1730*/  FFMA.RZ R4, R11.reuse, R9.reuse, R14.reuse ;  /* 0x000000090b047223 */ /* 0x1c0fe2000000c00e */
[C---:B------:R-:W-:Y:S01]  /*1740*/  IADD3 R8, PT, PT, R10.reuse, 0x20, RZ ;  /* 0x000000200a087810 */ /* 0x040fe20007ffe0ff */
[CCC-:B------:R-:W-:Y:S01]  /*1750*/  FFMA.RM R5, R11.reuse, R9.reuse, R14.reuse ;  /* 0x000000090b057223 */ /* 0x1c0fe2000000400e */
[----:B------:R-:W-:Y:S02]  /*1760*/  ISETP.NE.AND P2, PT, R10, RZ, PT ;  /* 0x000000ff0a00720c */ /* 0x000fe40003f45270 */
[----:B------:R-:W-:Y:S01]  /*1770*/  LOP3.LUT R7, R4, 0x7fffff, RZ, 0xc0, !PT ;  /* 0x007fffff04077812 */ /* 0x000fe200078ec0ff */
[----:B------:R-:W-:Y:S01]  /*1780*/  FFMA.RP R4, R11, R9, R14 ;  /* 0x000000090b047223 */ /* 0x000fe2000000800e */
[----:B------:R-:W-:Y:S01]  /*1790*/  IMAD.MOV R9, RZ, RZ, -R10 ;  /* 0x000000ffff097224 */ /* 0x000fe200078e0a0a */
[----:B------:R-:W-:Y:S02]  /*17a0*/  ISETP.NE.AND P1, PT, R10, RZ, PT ;  /* 0x000000ff0a00720c */ /* 0x000fe40003f25270 */
[----:B------:R-:W-:-:S02]  /*17b0*/  LOP3.LUT R7, R7, 0x800000, RZ, 0xfc, !PT ;  /* 0x0080000007077812 */ /* 0x000fc400078efcff */
[----:B------:R-:W-:Y:S02]  /*17c0*/  FSETP.NEU.FTZ.AND P0, PT, R4, R5, PT ;  /* 0x000000050400720b */ /* 0x000fe40003f1d000 */
[----:B------:R-:W-:Y:S02]  /*17d0*/  SHF.L.U32 R8, R7, R8, RZ ;  /* 0x0000000807087219 */ /* 0x000fe400000006ff */
[----:B------:R-:W-:Y:S02]  /*17e0*/  SEL R4, R9, RZ, P2 ;  /* 0x000000ff09047207 */ /* 0x000fe40001000000 */
[----:B------:R-:W-:Y:S02]  /*17f0*/  ISETP.NE.AND P1, PT, R8, RZ, P1 ;  /* 0x000000ff0800720c */ /* 0x000fe40000f25270 */
[----:B------:R-:W-:Y:S02]  /*1800*/  SHF.R.U32.HI R4, RZ, R4, R7 ;  /* 0x00000004ff047219 */ /* 0x000fe40000011607 */
[----:B------:R-:W-:-:S02]  /*1810*/  PLOP3.LUT P0, PT, P0, P1, PT, 0xf8, 0x8f ;  /* 0x00000000008f781c */ /* 0x000fc40000703f70 */
[----:B------:R-:W-:Y:S02]  /*1820*/  SHF.R.U32.HI R8, RZ, 0x1, R4 ;  /* 0x00000001ff087819 */ /* 0x000fe40000011604 */
[----:B------:R-:W-:-:S04]  /*1830*/  SEL R5, RZ, 0x1, !P0 ;  /* 0x00000001ff057807 */ /* 0x000fc80004000000 */
[----:B------:R-:W-:-:S04]  /*1840*/  LOP3.LUT R5, R5, 0x1, R8, 0xf8, !PT ;  /* 0x0000000105057812 */ /* 0x000fc800078ef808 */
[----:B------:R-:W-:-:S04]  /*1850*/  LOP3.LUT R5, R5, R4, RZ, 0xc0, !PT ;  /* 0x0000000405057212 */ /* 0x000fc800078ec0ff */
[----:B------:R-:W-:-:S04]  /*1860*/  IADD3 R8, PT, PT, R8, R5, RZ ;  /* 0x0000000508087210 */ /* 0x000fc80007ffe0ff */
[----:B------:R-:W-:Y:S01]  /*1870*/  LOP3.LUT R3, R8, R3, RZ, 0xfc, !PT ;  /* 0x0000000308037212 */ /* 0x000fe200078efcff */
[----:B------:R-:W-:Y:S06]  /*1880*/  BRA `(.L_x_16) ;  /* 0x0000000000107947 */ /* 0x000fec0003800000 */
.L_x_15:
[----:B------:R-:W-:-:S04]  /*1890*/  LOP3.LUT R3, R3, 0x80000000, RZ, 0xc0, !PT ;  /* 0x8000000003037812 */ /* 0x000fc800078ec0ff */
[----:B------:R-:W-:Y:S01]  /*18a0*/  LOP3.LUT R3, R3, 0x7f800000, RZ, 0xfc, !PT ;  /* 0x7f80000003037812 */ /* 0x000fe200078efcff */
[----:B------:R-:W-:Y:S06]  /*18b0*/  BRA `(.L_x_16) ;  /* 0x0000000000047947 */ /* 0x000fec0003800000 */
.L_x_14:
[----:B------:R-:W-:-:S07]  /*18c0*/  IMAD R3, R5, 0x800000, R3 ;  /* 0x0080000005037824 */ /* 0x000fce00078e0203 */
.L_x_16:
[----:B------:R-:W-:Y:S05]  /*18d0*/  BSYNC.RECONVERGENT B2 ;  /* 0x0000000000027941 */ /* 0x000fea0003800200 */
.L_x_13:
[----:B------:R-:W-:Y:S05]  /*18e0*/  BRA `(.L_x_17) ;  /* 0x0000000000207947 */ /* 0x000fea0003800000 */
.L_x_12:
[----:B------:R-:W-:-:S04]  /*18f0*/  LOP3.LUT R3, R5, 0x80000000, R4, 0x48, !PT ;  /* 0x8000000005037812 */ /* 0x000fc800078e4804 */
[----:B------:R-:W-:Y:S01]  /*1900*/  LOP3.LUT R3, R3, 0x7f800000, RZ, 0xfc, !PT ;  /* 0x7f80000003037812 */ /* 0x000fe200078efcff */
[----:B------:R-:W-:Y:S06]  /*1910*/  BRA `(.L_x_17) ;  /* 0x0000000000147947 */ /* 0x000fec0003800000 */
.L_x_11:
[----:B------:R-:W-:Y:S01]  /*1920*/  LOP3.LUT R3, R5, 0x80000000, R4, 0x48, !PT ;  /* 0x8000000005037812 */ /* 0x000fe200078e4804 */
[----:B------:R-:W-:Y:S06]  /*1930*/  BRA `(.L_x_17) ;  /* 0x00000000000c7947 */ /* 0x000fec0003800000 */
.L_x_10:
[----:B------:R-:W0:Y:S01]  /*1940*/  MUFU.RSQ R3, -QNAN ;  /* 0xffc0000000037908 */ /* 0x000e220000001400 */
[----:B------:R-:W-:Y:S05]  /*1950*/  BRA `(.L_x_17) ;  /* 0x0000000000047947 */ /* 0x000fea0003800000 */
.L_x_9:
[----:B------:R-:W-:-:S07]  /*1960*/  FADD.FTZ R3, R4, R3 ;  /* 0x0000000304037221 */ /* 0x000fce0000010000 */
.L_x_17:
[----:B------:R-:W-:Y:S05]  /*1970*/  BSYNC.RECONVERGENT B1 ;  /* 0x0000000000017941 */ /* 0x000fea0003800200 */
.L_x_7:
[----:B------:R-:W-:-:S04]  /*1980*/  HFMA2 R7, -RZ, RZ, 0, 0 ;  /* 0x00000000ff077431 */ /* 0x000fc800000001ff */
[----:B0-----:R-:W-:Y:S05]  /*1990*/  RET.REL.NODEC R6 `(_Z19LinearSelfAttentionPKfS0_S0_Pfii) ;  /* 0xffffffe406987950 */ /* 0x001fea0003c3ffff */
.L_x_18:
[----:B------:R-:W-:-:S00]  /*19a0*/  BRA `(.L_x_18) ;  /* 0xfffffffc00fc7947 */ /* 0x000fc0000383ffff */
[----:B------:R-:W-:-:S00]  /*19b0*/  NOP ;  /* 0x0000000000007918 */ /* 0x000fc00000000000 */
        /* <DEDUP_REMOVED lines=12> */
.L_x_37:


//--------------------- .text._Z3KTVPKfS0_Pfii    --------------------------
	.section	.text._Z3KTVPKfS0_Pfii,"ax",@progbits
	.align	128
        .global         _Z3KTVPKfS0_Pfii
        .type           _Z3KTVPKfS0_Pfii,@function
        .size           _Z3KTVPKfS0_Pfii,(.L_x_39 - _Z3KTVPKfS0_Pfii)
        .other          _Z3KTVPKfS0_Pfii,@"STO_CUDA_ENTRY STV_DEFAULT"
_Z3KTVPKfS0_Pfii:
.text._Z3KTVPKfS0_Pfii:
[----:B------:R-:W-:Y:S01]  /*0000*/  LDC R1, c[0x0][0x37c] ;  /* 0x0000df00ff017b82 */ /* 0x000fe20000000800 */
[----:B------:R-:W0:Y:S07]  /*0010*/  S2R R0, SR_TID.Y ;  /* 0x0000000000007919 */ /* 0x000e2e0000002200 */
[----:B------:R-:W0:Y:S01]  /*0020*/  S2UR UR4, SR_CTAID.Y ;  /* 0x00000000000479c3 */ /* 0x000e220000002600 */
[----:B------:R-:W1:Y:S01]  /*0030*/  LDCU UR6, c[0x0][0x39c] ;  /* 0x00007380ff0677ac */ /* 0x000e620008000800 */
[----:B------:R-:W2:Y:S01]  /*0040*/  S2R R2, SR_TID.X ;  /* 0x0000000000027919 */ /* 0x000ea20000002100 */
[----:B------:R-:W2:Y:S05]  /*0050*/  S2R R5, SR_CTAID.X ;  /* 0x0000000000057919 */ /* 0x000eaa0000002500 */
[----:B------:R-:W0:Y:S01]  /*0060*/  LDC R3, c[0x0][0x364] ;  /* 0x0000d900ff037b82 */ /* 0x000e220000000800 */
[----:B------:R-:W2:Y:S01]  /*0070*/  LDCU UR5, c[0x0][0x360] ;  /* 0x00006c00ff0577ac */ /* 0x000ea20008000800 */
[----:B-1----:R-:W-:Y:S01]  /*0080*/  MOV R29, UR6 ;  /* 0x00000006001d7c02 */ /* 0x002fe20008000f00 */
[----:B0-----:R-:W-:-:S02]  /*0090*/  IMAD R0, R3, UR4, R0 ;  /* 0x0000000403007c24 */ /* 0x001fc4000f8e0200 */
[----:B--2---:R-:W-:-:S05]  /*00a0*/  IMAD R3, R5, UR5, R2 ;  /* 0x0000000505037c24 */ /* 0x004fca000f8e0202 */
[----:B------:R-:W-:-:S04]  /*00b0*/  VIMNMX R2, PT, PT, R0, R3, !PT ;  /* 0x0000000300027248 */ /* 0x000fc80007fe0100 */
[----:B------:R-:W-:-:S13]  /*00c0*/  ISETP.GE.AND P0, PT, R2, R29, PT ;  /* 0x0000001d0200720c */ /* 0x000fda0003f06270 */
[----:B------:R-:W-:Y:S05]  /*00d0*/  @P0 EXIT ;  /* 0x000000000000094d */ /* 0x000fea0003800000 */
[----:B------:R-:W0:Y:S01]  /*00e0*/  LDCU UR5, c[0x0][0x398] ;  /* 0x00007300ff0577ac */ /* 0x000e220008000800 */
[----:B------:R-:W-:Y:S01]  /*00f0*/  HFMA2 R24, -RZ, RZ, 0, 0 ;  /* 0x00000000ff187431 */ /* 0x000fe200000001ff */
[----:B------:R-:W1:Y:S01]  /*0100*/  LDCU.64 UR8, c[0x0][0x358] ;  /* 0x00006b00ff0877ac */ /* 0x000e620008000a00 */
[----:B0-----:R-:W-:-:S09]  /*0110*/  UISETP.GE.AND UP0, UPT, UR5, 0x1, UPT ;  /* 0x000000010500788c */ /* 0x001fd2000bf06270 */
[----:B-1----:R-:W-:Y:S05]  /*0120*/  BRA.U !UP0, `(.L_x_19) ;  /* 0x0000001108147547 */ /* 0x002fea000b800000 */
[----:B------:R-:W-:Y:S01]  /*0130*/  UISETP.GE.U32.AND UP1, UPT, UR5, 0x8, UPT ;  /* 0x000000080500788c */ /* 0x000fe2000bf26070 */
[----:B------:R-:W-:Y:S01]  /*0140*/  MOV R24, RZ ;  /* 0x000000ff00187202 */ /* 0x000fe20000000f00 */
[----:B------:R-:W-:Y:S01]  /*0150*/  ULOP3.LUT UR6, UR5, 0x7, URZ, 0xc0, !UPT ;  /* 0x0000000705067892 */ /* 0x000fe2000f8ec0ff */
[----:B------:R-:W-:-:S03]  /*0160*/  UMOV UR4, URZ ;  /* 0x000000ff00047c82 */ /* 0x000fc60008000000 */
[----:B------:R-:W-:-:S03]  /*0170*/  UISETP.NE.AND UP0, UPT, UR6, URZ, UPT ;  /* 0x000000ff0600728c */ /* 0x000fc6000bf05270 */
[----:B------:R-:W-:Y:S08]  /*0180*/  BRA.U !UP1, `(.L_x_20) ;  /* 0x0000000909047547 */ /* 0x000ff0000b800000 */
[----:B------:R-:W0:Y:S01]  /*0190*/  LDC R29, c[0x0][0x39c] ;  /* 0x0000e700ff1d7b82 */ /* 0x000e220000000800 */
[----:B------:R-:W-:Y:S01]  /*01a0*/  ULOP3.LUT UR4, UR5, 0x7ffffff8, URZ, 0xc0, !UPT ;  /* 0x7ffffff805047892 */ /* 0x000fe2000f8ec0ff */
[----:B------:R-:W-:Y:S02]  /*01b0*/  MOV R24, RZ ;  /* 0x000000ff00187202 */ /* 0x000fe40000000f00 */
[----:B------:R-:W-:Y:S01]  /*01c0*/  MOV R2, R0 ;  /* 0x0000000000027202 */ /* 0x000fe20000000f00 */
[----:B------:R-:W-:Y:S01]  /*01d0*/  UIADD3 UR5, UPT, UPT, -UR4, URZ, URZ ;  /* 0x000000ff04057290 */ /* 0x000fe2000fffe1ff */
[----:B------:R-:W-:Y:S02]  /*01e0*/  MOV R4, R3 ;  /* 0x0000000300047202 */ /* 0x000fe40000000f00 */
[----:B------:R-:W1:Y:S08]  /*01f0*/  LDC.64 R12, c[0x0][0x380] ;  /* 0x0000e000ff0c7b82 */ /* 0x000e700000000a00 */
[----:B------:R-:W2:Y:S02]  /*0200*/  LDC.64 R14, c[0x0][0x388] ;  /* 0x0000e200ff0e7b82 */ /* 0x000ea40000000a00 */
.L_x_21:
[----:B-1----:R-:W-:-:S05]  /*0210*/  IMAD.WIDE R8, R2, 0x4, R12 ;  /* 0x0000000402087825 */ /* 0x002fca00078e020c */
[----:B------:R-:W3:Y:S01]  /*0220*/  LDG.E R27, desc[UR8][R8.64] ;  /* 0x00000008081b7981 */ /* 0x000ee2000c1e1900 */
[----:B0-----:R-:W-:-:S05]  /*0230*/  IMAD.WIDE R18, R29, 0x4, R8 ;  /* 0x000000041d127825 */ /* 0x001fca00078e0208 */
[----:B------:R-:W4:Y:S01]  /*0240*/  LDG.E R5, desc[UR8][R18.64] ;  /* 0x0000000812057981 */ /* 0x000f22000c1e1900 */
[----:B------:R-:W-:-:S05]  /*0250*/  IMAD.WIDE R16, R29, 0x4, R18 ;  /* 0x000000041d107825 */ /* 0x000fca00078e0212 */
[----:B------:R-:W5:Y:S01]  /*0260*/  LDG.E R21, desc[UR8][R16.64] ;  /* 0x0000000810157981 */ /* 0x000f62000c1e1900 */
[----:B------:R-:W-:-:S05]  /*0270*/  IMAD.WIDE R22, R29, 0x4, R16 ;  /* 0x000000041d167825 */ /* 0x000fca00078e0210 */
[----:B------:R0:W5:Y:S01]  /*0280*/  LDG.E R20, desc[UR8][R22.64] ;  /* 0x0000000816147981 */ /* 0x000162000c1e1900 */
[----:B------:R-:W-:Y:S01]  /*0290*/  PLOP3.LUT P4, PT, PT, PT, PT, 0x80, 0x8 ;  /* 0x000000000008781c */ /* 0x000fe20003f8f070 */
[----:B0-----:R-:W-:-:S05]  /*02a0*/  IMAD.WIDE R22, R29, 0x4, R22 ;  /* 0x000000041d167825 */ /* 0x001fca00078e0216 */
[----:B------:R-:W5:Y:S01]  /*02b0*/  LDG.E R11, desc[UR8][R22.64] ;  /* 0x00000008160b7981 */ /* 0x000f62000c1e1900 */
[----:B------:R-:W-:Y:S01]  /*02c0*/  IMAD.WIDE R6, R29, 0x4, R22 ;  /* 0x000000041d067825 */ /* 0x000fe200078e0216 */
[----:B------:R-:W-:-:S03]  /*02d0*/  PLOP3.LUT P1, PT, PT, PT, PT, 0x80, 0x8 ;  /* 0x000000000008781c */ /* 0x000fc60003f2f070 */
[C---:B------:R-:W-:Y:S02]  /*02e0*/  IMAD.WIDE R16, R29.reuse, 0x4, R6 ;  /* 0x000000041d107825 */ /* 0x040fe400078e0206 */
[----:B------:R-:W5:Y:S04]  /*02f0*/  LDG.E R6, desc[UR8][R6.64] ;  /* 0x0000000806067981 */ /* 0x000f68000c1e1900 */
[----:B------:R-:W5:Y:S01]  /*0300*/  LDG.E R9, desc[UR8][R16.64] ;  /* 0x0000000810097981 */ /* 0x000f62000c1e1900 */
[----:B------:R-:W-:-:S05]  /*0310*/  IMAD.WIDE R18, R29, 0x4, R16 ;  /* 0x000000041d127825 */ /* 0x000fca00078e0210 */
[----:B------:R2:W5:Y:S02]  /*0320*/  LDG.E R10, desc[UR8][R18.64] ;  /* 0x00000008120a7981 */ /* 0x000564000c1e1900 */
[----:B--2---:R-:W-:Y:S01]  /*0330*/  IMAD.WIDE R18, R4, 0x4, R14 ;  /* 0x0000000404127825 */ /* 0x004fe200078e020e */
[----:B---3--:R-:W-:Y:S02]  /*0340*/  FSETP.GT.AND P3, PT, R27, RZ, PT ;  /* 0x000000ff1b00720b */ /* 0x008fe40003f64000 */
[----:B----4-:R-:W-:-:S11]  /*0350*/  FSETP.GT.AND P5, PT, R5, RZ, PT ;  /* 0x000000ff0500720b */ /* 0x010fd60003fa4000 */
[C---:B------:R-:W-:Y:S01]  /*0360*/  @!P3 FMUL R8, R27.reuse, 1.4426950216293334961 ;  /* 0x3fb8aa3b1b08b820 */ /* 0x040fe20000400000 */
[----:B------:R-:W-:-:S04]  /*0370*/  @P3 FADD R27, R27, 1 ;  /* 0x3f8000001b1b3421 */ /* 0x000fc80000000000 */
[----:B------:R-:W-:Y:S01]  /*0380*/  @!P3 FSETP.GEU.AND P0, PT, R8, -126, PT ;  /* 0xc2fc00000800b80b */ /* 0x000fe20003f0e000 */
[----:B------:R-:W-:Y:S01]  /*0390*/  @!P5 FMUL R22, R5, 1.4426950216293334961 ;  /* 0x3fb8aa3b0516d820 */ /* 0x000fe20000400000 */
[----:B-----5:R-:W-:Y:S02]  /*03a0*/  FSETP.GT.AND P2, PT, R20, RZ, PT ;  /* 0x000000ff1400720b */ /* 0x020fe40003f44000 */
[----:B------:R-:W-:Y:S02]  /*03b0*/  @!P3 PLOP3.LUT P4, PT, P0, PT, PT, 0x80, 0x8 ;  /* 0x000000000008b81c */ /* 0x000fe4000078f070 */
[----:B------:R-:W-:-:S04]  /*03c0*/  @!P5 FSETP.GEU.AND P0, PT, R22, -126, PT ;  /* 0xc2fc00001600d80b */ /* 0x000fc80003f0e000 */
[----:B------:R-:W-:Y:S02]  /*03d0*/  @!P5 PLOP3.LUT P1, PT, P0, PT, PT, 0x80, 0x8 ;  /* 0x000000000008d81c */ /* 0x000fe4000072f070 */
[----:B------:R-:W-:-:S03]  /*03e0*/  FSETP.GT.AND P0, PT, R21, RZ, PT ;  /* 0x000000ff1500720b */ /* 0x000fc60003f04000 */
[----:B------:R-:W-:Y:S02]  /*03f0*/  @!P2 FMUL R17, R20, 1.4426950216293334961 ;  /* 0x3fb8aa3b1411a820 */ /* 0x000fe40000400000 */
[----:B------:R-:W-:-:S04]  /*0400*/  @!P4 FMUL R8, R8, 0.5 ;  /* 0x3f0000000808c820 */ /* 0x000fc80000400000 */
[----:B------:R-:W0:Y:S02]  /*0410*/  @!P3 MUFU.EX2 R7, R8 ;  /* 0x000000080007b308 */ /* 0x000e240000000800 */
[----:B------:R-:W-:Y:S02]  /*0420*/  @!P1 FMUL R22, R22, 0.5 ;  /* 0x3f00000016169820 */ /* 0x000fe40000400000 */
[----:B------:R-:W-:-:S04]  /*0430*/  @!P0 FMUL R16, R21, 1.4426950216293334961 ;  /* 0x3fb8aa3b15108820 */ /* 0x000fc80000400000 */
[----:B------:R-:W1:Y:S01]  /*0440*/  @!P5 MUFU.EX2 R26, R22 ;  /* 0x00000016001ad308 */ /* 0x000e620000000800 */
[----:B------:R-:W-:Y:S01]  /*0450*/  @!P0 FSETP.GEU.AND P6, PT, R16, -126, PT ;  /* 0xc2fc00001000880b */ /* 0x000fe20003fce000 */
[----:B0-----:R-:W-:Y:S01]  /*0460*/  @!P4 FMUL R7, R7, R7 ;  /* 0x000000070707c220 */ /* 0x001fe20000400000 */
[----:B------:R-:W-:Y:S02]  /*0470*/  PLOP3.LUT P4, PT, PT, PT, PT, 0x80, 0x8 ;  /* 0x000000000008781c */ /* 0x000fe40003f8f070 */
[----:B------:R-:W-:Y:S02]  /*0480*/  @!P0 PLOP3.LUT P4, PT, P6, PT, PT, 0x80, 0x8 ;  /* 0x000000000008881c */ /* 0x000fe4000378f070 */
[----:B------:R-:W-:Y:S02]  /*0490*/  FSETP.GT.AND P6, PT, R11, RZ, PT ;  /* 0x000000ff0b00720b */ /* 0x000fe40003fc4000 */
[----:B------:R-:W-:Y:S01]  /*04a0*/  @!P3 MOV R27, R7 ;  /* 0x00000007001bb202 */ /* 0x000fe20000000f00 */
[----:B-1----:R-:W-:Y:S01]  /*04b0*/  @!P1 FMUL R26, R26, R26 ;  /* 0x0000001a1a1a9220 */ /* 0x002fe20000400000 */
[----:B------:R-:W-:Y:S01]  /*04c0*/  @!P2 FSETP.GEU.AND P1, PT, R17, -126, PT ;  /* 0xc2fc00001100a80b */ /* 0x000fe20003f2e000 */
[----:B------:R-:W-:Y:S01]  /*04d0*/  @P5 FADD R26, R5, 1 ;  /* 0x3f800000051a5421 */ /* 0x000fe20000000000 */
[----:B------:R-:W-:-:S02]  /*04e0*/  PLOP3.LUT P3, PT, PT, PT, PT, 0x80, 0x8 ;  /* 0x000000000008781c */ /* 0x000fc40003f6f070 */
[----:B------:R-:W-:Y:S02]  /*04f0*/  @!P2 PLOP3.LUT P3, PT, P1, PT, PT, 0x80, 0x8 ;  /* 0x000000000008a81c */ /* 0x000fe40000f6f070 */
[----:B------:R-:W-:Y:S01]  /*0500*/  PLOP3.LUT P1, PT, PT, PT, PT, 0x80, 0x8 ;  /* 0x000000000008781c */ /* 0x000fe20003f2f070 */
[----:B------:R-:W-:Y:S02]  /*0510*/  @!P4 FMUL R16, R16, 0.5 ;  /* 0x3f0000001010c820 */ /* 0x000fe40000400000 */
[----:B------:R-:W-:Y:S02]  /*0520*/  @!P6 FMUL R8, R11, 1.4426950216293334961 ;  /* 0x3fb8aa3b0b08e820 */ /* 0x000fe40000400000 */
[----:B------:R0:W1:Y:S03]  /*0530*/  @!P0 MUFU.EX2 R23, R16 ;  /* 0x0000001000178308 */ /* 0x0000660000000800 */
[----:B------:R-:W-:-:S03]  /*0540*/  @!P6 FSETP.GEU.AND P5, PT, R8, -126, PT ;  /* 0xc2fc00000800e80b */ /* 0x000fc60003fae000 */
[----:B------:R-:W-:Y:S01]  /*0550*/  @!P3 FMUL R17, R17, 0.5 ;  /* 0x3f0000001111b820 */ /* 0x000fe20000400000 */
[----:B------:R-:W-:Y:S02]  /*0560*/  @!P6 PLOP3.LUT P1, PT, P5, PT, PT, 0x80, 0x8 ;  /* 0x000000000008e81c */ /* 0x000fe40002f2f070 */
[----:B------:R-:W-:Y:S01]  /*0570*/  FSETP.GT.AND P5, PT, R6, RZ, PT ;  /* 0x000000ff0600720b */ /* 0x000fe20003fa4000 */
[----:B------:R-:W2:Y:S01]  /*0580*/  @!P2 MUFU.EX2 R7, R17 ;  /* 0x000000110007a308 */ /* 0x000ea20000000800 */
[----:B0-----:R-:W-:Y:S01]  /*0590*/  P2R R16, PR, RZ, 0x40 ;  /* 0x00000040ff107803 */ /* 0x001fe20000000000 */
[----:B-1----:R-:W-:Y:S01]  /*05a0*/  @!P4 FMUL R23, R23, R23 ;  /* 0x000000171717c220 */ /* 0x002fe20000400000 */
[----:B------:R-:W-:Y:S01]  /*05b0*/  @P0 FADD R23, R21, 1 ;  /* 0x3f80000015170421 */ /* 0x000fe20000000000 */
[----:B------:R-:W-:Y:S01]  /*05c0*/  FSETP.GT.AND P4, PT, R9, RZ, PT ;  /* 0x000000ff0900720b */ /* 0x000fe20003f84000 */
[----:B------:R0:W3:Y:S05]  /*05d0*/  LDG.E R21, desc[UR8][R18.64] ;  /* 0x0000000812157981 */ /* 0x0000ea000c1e1900 */
[----:B------:R-:W-:-:S02]  /*05e0*/  @!P1 FMUL R8, R8, 0.5 ;  /* 0x3f00000008089820 */ /* 0x000fc40000400000 */
[----:B------:R-:W-:-:S04]  /*05f0*/  @!P5 FMUL R5, R6, 1.4426950216293334961 ;  /* 0x3fb8aa3b0605d820 */ /* 0x000fc80000400000 */
[----:B------:R-:W1:Y:S01]  /*0600*/  @!P6 MUFU.EX2 R8, R8 ;  /* 0x000000080008e308 */ /* 0x000e620000000800 */
[----:B--2---:R-:W-:Y:S01]  /*0610*/  @!P3 FMUL R7, R7, R7 ;  /* 0x000000070707b220 */ /* 0x004fe20000400000 */
[----:B------:R-:W-:Y:S01]  /*0620*/  FSETP.GT.AND P3, PT, R10, RZ, PT ;  /* 0x000000ff0a00720b */ /* 0x000fe20003f64000 */
[----:B------:R-:W-:Y:S01]  /*0630*/  @P2 FADD R7, R20, 1 ;  /* 0x3f80000014072421 */ /* 0x000fe20000000000 */
[----:B------:R-:W-:Y:S01]  /*0640*/  @!P5 FSETP.GEU.AND P0, PT, R5, -126, PT ;  /* 0xc2fc00000500d80b */ /* 0x000fe20003f0e000 */
[----:B------:R-:W-:-:S05]  /*0650*/  @!P4 FMUL R25, R9, 1.4426950216293334961 ;  /* 0x3fb8aa3b0919c820 */ /* 0x000fca0000400000 */
[----:B------:R-:W-:-:S05]  /*0660*/  @!P4 FSETP.GEU.AND P2, PT, R25, -126, PT ;  /* 0xc2fc00001900c80b */ /* 0x000fca0003f4e000 */
[----:B------:R-:W-:Y:S01]  /*0670*/  @!P3 FMUL R22, R10, 1.4426950216293334961 ;  /* 0x3fb8aa3b0a16b820 */ /* 0x000fe20000400000 */
[----:B-1----:R-:W-:Y:S01]  /*0680*/  @!P1 FMUL R8, R8, R8 ;  /* 0x0000000808089220 */ /* 0x002fe20000400000 */
[----:B------:R-:W-:Y:S02]  /*0690*/  PLOP3.LUT P1, PT, PT, PT, PT, 0x80, 0x8 ;  /* 0x000000000008781c */ /* 0x000fe40003f2f070 */
[----:B------:R-:W-:Y:S02]  /*06a0*/  @!P5 PLOP3.LUT P1, PT, P0, PT, PT, 0x80, 0x8 ;  /* 0x000000000008d81c */ /* 0x000fe4000072f070 */
[----:B------:R-:W-:Y:S02]  /*06b0*/  @!P3 FSETP.GEU.AND P6, PT, R22, -126, PT ;  /* 0xc2fc00001600b80b */ /* 0x000fe40003fce000 */
[----:B------:R-:W-:Y:S02]  /*06c0*/  PLOP3.LUT P0, PT, PT, PT, PT, 0x80, 0x8 ;  /* 0x000000000008781c */ /* 0x000fe40003f0f070 */
[----:B------:R-:W-:-:S02]  /*06d0*/  @!P4 PLOP3.LUT P0, PT, P2, PT, PT, 0x80, 0x8 ;  /* 0x000000000008c81c */ /* 0x000fc4000170f070 */
[----:B------:R-:W-:Y:S02]  /*06e0*/  PLOP3.LUT P2, PT, PT, PT, PT, 0x80, 0x8 ;  /* 0x000000000008781c */ /* 0x000fe40003f4f070 */
[----:B------:R-:W-:Y:S02]  /*06f0*/  @!P3 PLOP3.LUT P2, PT, P6, PT, PT, 0x80, 0x8 ;  /* 0x000000000008b81c */ /* 0x000fe4000374f070 */
[----:B------:R-:W-:Y:S01]  /*0700*/  ISETP.NE.AND P6, PT, R16, RZ, PT ;  /* 0x000000ff1000720c */ /* 0x000fe20003fc5270 */
[----:B------:R-:W-:-:S04]  /*0710*/  IMAD.WIDE R16, R29, 0x4, R18 ;  /* 0x000000041d107825 */ /* 0x000fc800078e0212 */
[----:B0-----:R-:W-:-:S05]  /*0720*/  IMAD.WIDE R18, R29, 0x4, R16 ;  /* 0x000000041d127825 */ /* 0x001fca00078e0210 */
[----:B------:R-:W2:Y:S01]  /*0730*/  LDG.E R28, desc[UR8][R18.64] ;  /* 0x00000008121c7981 */ /* 0x000ea2000c1e1900 */
[----:B---3--:R-:W-:-:S03]  /*0740*/  FFMA R24, R21, R27, R24 ;  /* 0x0000001b15187223 */ /* 0x008fc60000000018 */
[----:B------:R-:W3:Y:S01]  /*0750*/  LDG.E R27, desc[UR8][R16.64] ;  /* 0x00000008101b7981 */ /* 0x000ee2000c1e1900 */
[----:B------:R-:W-:-:S05]  /*0760*/  IMAD.WIDE R20, R29, 0x4, R18 ;  /* 0x000000041d147825 */ /* 0x000fca00078e0212 */
[----:B------:R0:W4:Y:S02]  /*0770*/  LDG.E R16, desc[UR8][R20.64] ;  /* 0x0000000814107981 */ /* 0x000124000c1e1900 */
[----:B0-----:R-:W-:-:S05]  /*0780*/  IMAD.WIDE R20, R29, 0x4, R20 ;  /* 0x000000041d147825 */ /* 0x001fca00078e0214 */
[----:B------:R-:W5:Y:S01]  /*0790*/  LDG.E R17, desc[UR8][R20.64] ;  /* 0x0000000814117981 */ /* 0x000f62000c1e1900 */
[----:B---3--:R-:W-:Y:S01]  /*07a0*/  FFMA R24, R27, R26, R24 ;  /* 0x0000001a1b187223 */ /* 0x008fe20000000018 */
[----:B------:R-:W-:-:S04]  /*07b0*/  IMAD.WIDE R26, R29, 0x4, R20 ;  /* 0x000000041d1a7825 */ /* 0x000fc800078e0214 */
[----:B--2---:R-:W-:Y:S02]  /*07c0*/  FFMA R24, R28, R23, R24 ;  /* 0x000000171c187223 */ /* 0x004fe40000000018 */
[----:B------:R0:W2:Y:S02]  /*07d0*/  LDG.E R23, desc[UR8][R26.64] ;  /* 0x000000081a177981 */ /* 0x0000a4000c1e1900 */
[----:B0-----:R-:W-:-:S05]  /*07e0*/  IMAD.WIDE R26, R29, 0x4, R26 ;  /* 0x000000041d1a7825 */ /* 0x001fca00078e021a */
[----:B------:R-:W3:Y:S01]  /*07f0*/  LDG.E R28, desc[UR8][R26.64] ;  /* 0x000000081a1c7981 */ /* 0x000ee2000c1e1900 */
[----:B------:R-:W-:-:S06]  /*0800*/  IMAD.WIDE R18, R29, 0x4, R26 ;  /* 0x000000041d127825 */ /* 0x000fcc00078e021a */
[----:B------:R-:W3:Y:S01]  /*0810*/  LDG.E R18, desc[UR8][R18.64] ;  /* 0x0000000812127981 */ /* 0x000ee2000c1e1900 */
[----:B------:R-:W-:Y:S01]  /*0820*/  @!P1 FMUL R5, R5, 0.5 ;  /* 0x3f00000005059820 */ /* 0x000fe20000400000 */
[----:B------:R-:W-:-:S05]  /*0830*/  @!P0 FMUL R25, R25, 0.5 ;  /* 0x3f00000019198820 */ /* 0x000fca0000400000 */
[----:B------:R-:W0:Y:S01]  /*0840*/  @!P5 MUFU.EX2 R5, R5 ;  /* 0x000000050005d308 */ /* 0x000e220000000800 */
[----:B------:R-:W-:-:S07]  /*0850*/  @!P2 FMUL R22, R22, 0.5 ;  /* 0x3f0000001616a820 */ /* 0x000fce0000400000 */
[----:B------:R-:W1:Y:S01]  /*0860*/  @!P4 MUFU.EX2 R21, R25 ;  /* 0x000000190015c308 */ /* 0x000e620000000800 */
[----:B----4-:R-:W-:Y:S01]  /*0870*/  FFMA R24, R16, R7, R24 ;  /* 0x0000000710187223 */ /* 0x010fe20000000018 */
[----:B------:R-:W-:-:S06]  /*0880*/  @P6 FADD R8, R11, 1 ;  /* 0x3f8000000b086421 */ /* 0x000fcc0000000000 */
[----:B------:R-:W4:Y:S01]  /*0890*/  @!P3 MUFU.EX2 R20, R22 ;  /* 0x000000160014b308 */ /* 0x000f220000000800 */
[----:B0-----:R-:W-:Y:S01]  /*08a0*/  @!P1 FMUL R5, R5, R5 ;  /* 0x0000000505059220 */ /* 0x001fe20000400000 */
[----:B------:R-:W-:Y:S01]  /*08b0*/  UIADD3 UR5, UPT, UPT, UR5, 0x8, URZ ;  /* 0x0000000805057890 */ /* 0x000fe2000fffe0ff */
[----:B-----5:R-:W-:-:S03]  /*08c0*/  FFMA R8, R17, R8, R24 ;  /* 0x0000000811087223 */ /* 0x020fc60000000018 */
[----:B------:R-:W-:Y:S01]  /*08d0*/  @!P5 MOV R16, R5 ;  /* 0x000000050010d202 */ /* 0x000fe20000000f00 */
[----:B------:R-:W-:Y:S01]  /*08e0*/  @P5 FADD R16, R6, 1 ;  /* 0x3f80000006105421 */ /* 0x000fe20000000000 */
[----:B------:R-:W-:Y:S01]  /*08f0*/  UISETP.NE.AND UP1, UPT, UR5, URZ, UPT ;  /* 0x000000ff0500728c */ /* 0x000fe2000bf25270 */
[----:B-1----:R-:W-:Y:S01]  /*0900*/  @!P0 FMUL R21, R21, R21 ;  /* 0x0000001515158220 */ /* 0x002fe20000400000 */
[----:B------:R-:W-:Y:S01]  /*0910*/  @P4 FADD R21, R9, 1 ;  /* 0x3f80000009154421 */ /* 0x000fe20000000000 */
[C---:B------:R-:W-:Y:S01]  /*0920*/  LEA R4, R29.reuse, R4, 0x3 ;  /* 0x000000041d047211 */ /* 0x040fe200078e18ff */
[----:B----4-:R-:W-:Y:S01]  /*0930*/  @!P2 FMUL R20, R20, R20 ;  /* 0x000000141414a220 */ /* 0x010fe20000400000 */
[----:B------:R-:W-:Y:S01]  /*0940*/  @P3 FADD R20, R10, 1 ;  /* 0x3f8000000a143421 */ /* 0x000fe20000000000 */
[----:B------:R-:W-:Y:S01]  /*0950*/  LEA R2, R29, R2, 0x3 ;  /* 0x000000021d027211 */ /* 0x000fe200078e18ff */
[----:B--2---:R-:W-:-:S04]  /*0960*/  FFMA R23, R23, R16, R8 ;  /* 0x0000001017177223 */ /* 0x004fc80000000008 */
[----:B---3--:R-:W-:-:S04]  /*0970*/  FFMA R21, R28, R21, R23 ;  /* 0x000000151c157223 */ /* 0x008fc80000000017 */
[----:B------:R-:W-:Y:S01]  /*0980*/  FFMA R24, R18, R20, R21 ;  /* 0x0000001412187223 */ /* 0x000fe20000000015 */
[----:B------:R-:W-:Y:S06]  /*0990*/  BRA.U UP1, `(.L_x_21) ;  /* 0xfffffff9011c7547 */ /* 0x000fec000b83ffff */
.L_x_20:
[----:B------:R-:W-:Y:S05]  /*09a0*/  BRA.U !UP0, `(.L_x_19) ;  /* 0x0000000508f47547 */ /* 0x000fea000b800000 */
[----:B------:R-:W0:Y:S01]  /*09b0*/  LDCU UR5, c[0x0][0x398] ;  /* 0x00007300ff0577ac */ /* 0x000e220008000800 */
[----:B------:R-:W-:Y:S02]  /*09c0*/  UISETP.GE.U32.AND UP0, UPT, UR6, 0x4, UPT ;  /* 0x000000040600788c */ /* 0x000fe4000bf06070 */
[----:B0-----:R-:W-:-:S04]  /*09d0*/  ULOP3.LUT UR7, UR5, 0x3, URZ, 0xc0, !UPT ;  /* 0x0000000305077892 */ /* 0x001fc8000f8ec0ff */
[----:B------:R-:W-:-:S03]  /*09e0*/  UISETP.NE.AND UP1, UPT, UR7, URZ, UPT ;  /* 0x000000ff0700728c */ /* 0x000fc6000bf25270 */
[----:B------:R-:W-:Y:S08]  /*09f0*/  BRA.U !UP0, `(.L_x_22) ;  /* 0x0000000108fc7547 */ /* 0x000ff0000b800000 */
[----:B------:R-:W0:Y:S01]  /*0a00*/  LDC.64 R6, c[0x0][0x380] ;  /* 0x0000e000ff067b82 */ /* 0x000e220000000a00 */
[----:B------:R-:W-:-:S04]  /*0a10*/  IMAD R5, R29, UR4, R0 ;  /* 0x000000041d057c24 */ /* 0x000fc8000f8e0200 */
[----:B0-----:R-:W-:-:S05]  /*0a20*/  IMAD.WIDE R6, R5, 0x4, R6 ;  /* 0x0000000405067825 */ /* 0x001fca00078e0206 */
[----:B------:R-:W2:Y:S01]  /*0a30*/  LDG.E R16, desc[UR8][R6.64] ;  /* 0x0000000806107981 */ /* 0x000ea2000c1e1900 */
[----:B------:R-:W-:-:S05]  /*0a40*/  IMAD.WIDE R10, R29, 0x4, R6 ;  /* 0x000000041d0a7825 */ /* 0x000fca00078e0206 */
[----:B------:R-:W3:Y:S01]  /*0a50*/  LDG.E R8, desc[UR8][R10.64] ;  /* 0x000000080a087981 */ /* 0x000ee2000c1e1900 */
[----:B------:R-:W-:-:S05]  /*0a60*/  IMAD.WIDE R12, R29, 0x4, R10 ;  /* 0x000000041d0c7825 */ /* 0x000fca00078e020a */
[----:B------:R-:W4:Y:S01]  /*0a70*/  LDG.E R2, desc[UR8][R12.64] ;  /* 0x000000080c027981 */ /* 0x000f22000c1e1900 */
[----:B------:R-:W-:-:S05]  /*0a80*/  IMAD.WIDE R4, R29, 0x4, R12 ;  /* 0x000000041d047825 */ /* 0x000fca00078e020c */
[----:B------:R0:W5:Y:S01]  /*0a90*/  LDG.E R9, desc[UR8][R4.64] ;  /* 0x0000000804097981 */ /* 0x000162000c1e1900 */
[----:B------:R-:W-:Y:S01]  /*0aa0*/  PLOP3.LUT P1, PT, PT, PT, PT, 0x80, 0x8 ;  /* 0x000000000008781c */ /* 0x000fe20003f2f070 */
[----:B0-----:R-:W-:Y:S01]  /*0ab0*/  IMAD R5, R29, UR4, R3 ;  /* 0x000000041d057c24 */ /* 0x001fe2000f8e0203 */
[----:B--2---:R-:W-:-:S13]  /*0ac0*/  FSETP.GT.AND P6, PT, R16, RZ, PT ;  /* 0x000000ff1000720b */ /* 0x004fda0003fc4000 */
[----:B------:R-:W-:-:S05]  /*0ad0*/  @!P6 FMUL R14, R16, 1.4426950216293334961 ;  /* 0x3fb8aa3b100ee820 */ /* 0x000fca0000400000 */
[----:B------:R-:W-:-:S04]  /*0ae0*/  @!P6 FSETP.GEU.AND P0, PT, R14, -126, PT ;  /* 0xc2fc00000e00e80b */ /* 0x000fc80003f0e000 */
[----:B------:R-:W-:Y:S02]  /*0af0*/  @!P6 PLOP3.LUT P1, PT, P0, PT, PT, 0x80, 0x8 ;  /* 0x000000000008e81c */ /* 0x000fe4000072f070 */
[----:B---3--:R-:W-:-:S11]  /*0b00*/  FSETP.GT.AND P5, PT, R8, RZ, PT ;  /* 0x000000ff0800720b */ /* 0x008fd60003fa4000 */
[----:B------:R-:W-:-:S04]  /*0b10*/  @!P1 FMUL R14, R14, 0.5 ;  /* 0x3f0000000e0e9820 */ /* 0x000fc80000400000 */
[----:B------:R0:W1:Y:S01]  /*0b20*/  @!P6 MUFU.EX2 R12, R14 ;  /* 0x0000000e000ce308 */ /* 0x0000620000000800 */
[----:B----4-:R-:W-:Y:S02]  /*0b30*/  FSETP.GT.AND P4, PT, R2, RZ, PT ;  /* 0x000000ff0200720b */ /* 0x010fe40003f84000 */
[----:B-----5:R-:W-:Y:S01]  /*0b40*/  FSETP.GT.AND P3, PT, R9, RZ, PT ;  /* 0x000000ff0900720b */ /* 0x020fe20003f64000 */
[----:B0-----:R-:W0:Y:S01]  /*0b50*/  LDC.64 R14, c[0x0][0x388] ;  /* 0x0000e200ff0e7b82 */ /* 0x001e220000000a00 */
[----:B------:R-:W-:-:S09]  /*0b60*/  @!P5 FMUL R17, R8, 1.4426950216293334961 ;  /* 0x3fb8aa3b0811d820 */ /* 0x000fd20000400000 */
[----:B------:R-:W-:Y:S01]  /*0b70*/  @!P4 FMUL R19, R2, 1.4426950216293334961 ;  /* 0x3fb8aa3b0213c820 */ /* 0x000fe20000400000 */
[----:B------:R-:W-:Y:S01]  /*0b80*/  @!P5 FSETP.GEU.AND P0, PT, R17, -126, PT ;  /* 0xc2fc00001100d80b */ /* 0x000fe20003f0e000 */
[----:B------:R-:W-:Y:S01]  /*0b90*/  @!P3 FMUL R13, R9, 1.4426950216293334961 ;  /* 0x3fb8aa3b090db820 */ /* 0x000fe20000400000 */
[----:B-1----:R-:W-:Y:S01]  /*0ba0*/  @!P1 FMUL R12, R12, R12 ;  /* 0x0000000c0c0c9220 */ /* 0x002fe20000400000 */
[----:B------:R-:W-:Y:S02]  /*0bb0*/  P2R R4, PR, RZ, 0x40 ;  /* 0x00000040ff047803 */ /* 0x000fe40000000000 */
[----:B------:R-:W-:Y:S02]  /*0bc0*/  @!P4 FSETP.GEU.AND P2, PT, R19, -126, PT ;  /* 0xc2fc00001300c80b */ /* 0x000fe40003f4e000 */
[----:B------:R-:W-:Y:S02]  /*0bd0*/  PLOP3.LUT P1, PT, PT, PT, PT, 0x80, 0x8 ;  /* 0x000000000008781c */ /* 0x000fe40003f2f070 */
[----:B------:R-:W-:-:S02]  /*0be0*/  @!P5 PLOP3.LUT P1, PT, P0, PT, PT, 0x80, 0x8 ;  /* 0x000000000008d81c */ /* 0x000fc4000072f070 */
[----:B------:R-:W-:Y:S02]  /*0bf0*/  @!P3 FSETP.GEU.AND P6, PT, R13, -126, PT ;  /* 0xc2fc00000d00b80b */ /* 0x000fe40003fce000 */
[----:B------:R-:W-:Y:S02]  /*0c00*/  PLOP3.LUT P0, PT, PT, PT, PT, 0x80, 0x8 ;  /* 0x000000000008781c */ /* 0x000fe40003f0f070 */
[----:B------:R-:W-:Y:S01]  /*0c10*/  @!P4 PLOP3.LUT P0, PT, P2, PT, PT, 0x80, 0x8 ;  /* 0x000000000008c81c */ /* 0x000fe2000170f070 */
[----:B0-----:R-:W-:Y:S01]  /*0c20*/  IMAD.WIDE R14, R5, 0x4, R14 ;  /* 0x00000004050e7825 */ /* 0x001fe200078e020e */
[----:B------:R-:W-:Y:S02]  /*0c30*/  PLOP3.LUT P2, PT, PT, PT, PT, 0x80, 0x8 ;  /* 0x000000000008781c */ /* 0x000fe40003f4f070 */
[----:B------:R-:W-:Y:S02]  /*0c40*/  @!P3 PLOP3.LUT P2, PT, P6, PT, PT, 0x80, 0x8 ;  /* 0x000000000008b81c */ /* 0x000fe4000374f070 */
[----:B------:R-:W-:Y:S01]  /*0c50*/  ISETP.NE.AND P6, PT, R4, RZ, PT ;  /* 0x000000ff0400720c */ /* 0x000fe20003fc5270 */
[----:B------:R-:W-:-:S02]  /*0c60*/  IMAD.WIDE R4, R29, 0x4, R14 ;  /* 0x000000041d047825 */ /* 0x000fc400078e020e */
[----:B------:R0:W2:Y:S02]  /*0c70*/  LDG.E R15, desc[UR8][R14.64] ;  /* 0x000000080e0f7981 */ /* 0x0000a4000c1e1900 */
[C---:B------:R-:W-:Y:S02]  /*0c80*/  IMAD.WIDE R6, R29.reuse, 0x4, R4 ;  /* 0x000000041d067825 */ /* 0x040fe400078e0204 */
[----:B------:R-:W3:Y:S02]  /*0c90*/  LDG.E R5, desc[UR8][R4.64] ;  /* 0x0000000804057981 */ /* 0x000ee4000c1e1900 */
[----:B------:R-:W-:Y:S02]  /*0ca0*/  IMAD.WIDE R10, R29, 0x4, R6 ;  /* 0x000000041d0a7825 */ /* 0x000fe400078e0206 */
[----:B------:R-:W4:Y:S04]  /*0cb0*/  LDG.E R7, desc[UR8][R6.64] ;  /* 0x0000000806077981 */ /* 0x000f28000c1e1900 */
[----:B------:R-:W5:Y:S01]  /*0cc0*/  LDG.E R11, desc[UR8][R10.64] ;  /* 0x000000080a0b7981 */ /* 0x000f62000c1e1900 */
[----:B------:R-:W-:Y:S01]  /*0cd0*/  @!P1 FMUL R17, R17, 0.5 ;  /* 0x3f00000011119820 */ /* 0x000fe20000400000 */
[----:B------:R-:W-:-:S03]  /*0ce0*/  @!P0 FMUL R19, R19, 0.5 ;  /* 0x3f00000013138820 */ /* 0x000fc60000400000 */
[----:B------:R-:W1:Y:S01]  /*0cf0*/  @!P5 MUFU.EX2 R18, R17 ;  /* 0x000000110012d308 */ /* 0x000e620000000800 */
[----:B------:R-:W-:-:S07]  /*0d00*/  @!P2 FMUL R13, R13, 0.5 ;  /* 0x3f0000000d0da820 */ /* 0x000fce0000400000 */
[----:B------:R-:W1:Y:S01]  /*0d10*/  @!P4 MUFU.EX2 R20, R19 ;  /* 0x000000130014c308 */ /* 0x000e620000000800 */
[----:B------:R-:W-:-:S07]  /*0d20*/  @P6 FADD R12, R16, 1 ;  /* 0x3f800000100c6421 */ /* 0x000fce0000000000 */
[----:B0-----:R-:W0:Y:S01]  /*0d30*/  @!P3 MUFU.EX2 R14, R13 ;  /* 0x0000000d000eb308 */ /* 0x001e220000000800 */
[----:B-1----:R-:W-:Y:S01]  /*0d40*/  @!P1 FMUL R18, R18, R18 ;  /* 0x0000001212129220 */ /* 0x002fe20000400000 */
[----:B------:R-:W-:Y:S01]  /*0d50*/  @P5 FADD R18, R8, 1 ;  /* 0x3f80000008125421 */ /* 0x000fe20000000000 */
[----:B------:R-:W-:Y:S01]  /*0d60*/  @!P0 FMUL R20, R20, R20 ;  /* 0x0000001414148220 */ /* 0x000fe20000400000 */
[----:B------:R-:W-:Y:S01]  /*0d70*/  @P4 FADD R20, R2, 1 ;  /* 0x3f80000002144421 */ /* 0x000fe20000000000 */
[----:B0-----:R-:W-:Y:S01]  /*0d80*/  @!P2 FMUL R14, R14, R14 ;  /* 0x0000000e0e0ea220 */ /* 0x001fe20000400000 */
[----:B------:R-:W-:Y:S01]  /*0d90*/  @P3 FADD R14, R9, 1 ;  /* 0x3f800000090e3421 */ /* 0x000fe20000000000 */
[----:B------:R-:W-:Y:S01]  /*0da0*/  UIADD3 UR4, UPT, UPT, UR4, 0x4, URZ ;  /* 0x0000000404047890 */ /* 0x000fe2000fffe0ff */
[----:B--2---:R-:W-:-:S04]  /*0db0*/  FFMA R12, R15, R12, R24 ;  /* 0x0000000c0f0c7223 */ /* 0x004fc80000000018 */
[----:B---3--:R-:W-:-:S04]  /*0dc0*/  FFMA R12, R5, R18, R12 ;  /* 0x00000012050c7223 */ /* 0x008fc8000000000c */
[----:B----4-:R-:W-:-:S04]  /*0dd0*/  FFMA R12, R7, R20, R12 ;  /* 0x00000014070c7223 */ /* 0x010fc8000000000c */
[----:B-----5:R-:W-:-:S07]  /*0de0*/  FFMA R24, R11, R14, R12 ;  /* 0x0000000e0b187223 */ /* 0x020fce000000000c */
.L_x_22:
[----:B------:R-:W-:Y:S05]  /*0df0*/  BRA.U !UP1, `(.L_x_19) ;  /* 0x0000000109e07547 */ /* 0x000fea000b800000 */
[----:B------:R-:W-:Y:S02]  /*0e00*/  UISETP.NE.AND UP0, UPT, UR7, 0x1, UPT ;  /* 0x000000010700788c */ /* 0x000fe4000bf05270 */
[----:B------:R-:W-:-:S04]  /*0e10*/  ULOP3.LUT UR5, UR5, 0x1, URZ, 0xc0, !UPT ;  /* 0x0000000105057892 */ /* 0x000fc8000f8ec0ff */
[----:B------:R-:W-:-:S03]  /*0e20*/  UISETP.NE.U32.AND UP1, UPT, UR5, 0x1, UPT ;  /* 0x000000010500788c */ /* 0x000fc6000bf25070 */
[----:B------:R-:W-:Y:S08]  /*0e30*/  BRA.U !UP0, `(.L_x_23) ;  /* 0x0000000108847547 */ /* 0x000ff0000b800000 */
[----:B------:R-:W0:Y:S01]  /*0e40*/  LDC.64 R4, c[0x0][0x380] ;  /* 0x0000e000ff047b82 */ /* 0x000e220000000a00 */
[----:B------:R-:W-:-:S07]  /*0e50*/  IMAD R11, R29, UR4, R0 ;  /* 0x000000041d0b7c24 */ /* 0x000fce000f8e0200 */
[----:B------:R-:W1:Y:S01]  /*0e60*/  LDC.64 R8, c[0x0][0x388] ;  /* 0x0000e200ff087b82 */ /* 0x000e620000000a00 */
[----:B0-----:R-:W-:-:S05]  /*0e70*/  IMAD.WIDE R10, R11, 0x4, R4 ;  /* 0x000000040b0a7825 */ /* 0x001fca00078e0204 */
[----:B------:R-:W2:Y:S01]  /*0e80*/  LDG.E R13, desc[UR8][R10.64] ;  /* 0x000000080a0d7981 */ /* 0x000ea2000c1e1900 */
[----:B------:R-:W-:-:S05]  /*0e90*/  IMAD.WIDE R4, R29, 0x4, R10 ;  /* 0x000000041d047825 */ /* 0x000fca00078e020a */
[----:B------:R-:W3:Y:S01]  /*0ea0*/  LDG.E R12, desc[UR8][R4.64] ;  /* 0x00000008040c7981 */ /* 0x000ee2000c1e1900 */
[----:B------:R-:W-:-:S04]  /*0eb0*/  IMAD R7, R29, UR4, R3 ;  /* 0x000000041d077c24 */ /* 0x000fc8000f8e0203 */
[----:B-1----:R-:W-:-:S04]  /*0ec0*/  IMAD.WIDE R8, R7, 0x4, R8 ;  /* 0x0000000407087825 */ /* 0x002fc800078e0208 */
[----:B------:R-:W-:Y:S02]  /*0ed0*/  IMAD.WIDE R6, R29, 0x4, R8 ;  /* 0x000000041d067825 */ /* 0x000fe400078e0208 */
[----:B------:R-:W4:Y:S04]  /*0ee0*/  LDG.E R9, desc[UR8][R8.64] ;  /* 0x0000000808097981 */ /* 0x000f28000c1e1900 */
[----:B------:R0:W5:Y:S01]  /*0ef0*/  LDG.E R7, desc[UR8][R6.64] ;  /* 0x0000000806077981 */ /* 0x000162000c1e1900 */
[----:B------:R-:W-:Y:S01]  /*0f00*/  PLOP3.LUT P0, PT, PT, PT, PT, 0x80, 0x8 ;  /* 0x000000000008781c */ /* 0x000fe20003f0f070 */
[----:B------:R-:W-:Y:S01]  /*0f10*/  UIADD3 UR4, UPT, UPT, UR4, 0x2, URZ ;  /* 0x0000000204047890 */ /* 0x000fe2000fffe0ff */
        /* <DEDUP_REMOVED lines=10> */
[----:B------:R-:W1:Y:S02]  /*0fc0*/  @!P2 MUFU.EX2 R4, R2 ;  /* 0x000000020004a308 */ /* 0x000e640000000800 */
[----:B------:R-:W-:-:S06]  /*0fd0*/  @!P1 FMUL R5, R5, 0.5 ;  /* 0x3f00000005059820 */ /* 0x000fcc0000400000 */
[----:B0-----:R-:W0:Y:S01]  /*0fe0*/  @!P3 MUFU.EX2 R6, R5 ;  /* 0x000000050006b308 */ /* 0x001e220000000800 */
[----:B-1----:R-:W-:Y:S01]  /*0ff0*/  @!P0 FMUL R4, R4, R4 ;  /* 0x0000000404048220 */ /* 0x002fe20000400000 */
[----:B------:R-:W-:-:S04]  /*1000*/  @P2 FADD R4, R13, 1 ;  /* 0x3f8000000d042421 */ /* 0x000fc80000000000 */
[----:B----4-:R-:W-:Y:S01]  /*1010*/  FFMA R4, R9, R4, R24 ;  /* 0x0000000409047223 */ /* 0x010fe20000000018 */
[----:B0-----:R-:W-:Y:S01]  /*1020*/  @!P1 FMUL R6, R6, R6 ;  /* 0x0000000606069220 */ /* 0x001fe20000400000 */
[----:B------:R-:W-:-:S04]  /*1030*/  @P3 FADD R6, R12, 1 ;  /* 0x3f8000000c063421 */ /* 0x000fc80000000000 */
[----:B-----5:R-:W-:-:S07]  /*1040*/  FFMA R24, R7, R6, R4 ;  /* 0x0000000607187223 */ /* 0x020fce0000000004 */
.L_x_23:
[----:B------:R-:W-:Y:S05]  /*1050*/  BRA.U UP1, `(.L_x_19) ;  /* 0x0000000101487547 */ /* 0x000fea000b800000 */
[----:B------:R-:W0:Y:S01]  /*1060*/  LDC.64 R4, c[0x0][0x380] ;  /* 0x0000e000ff047b82 */ /* 0x000e220000000a00 */
[----:B------:R-:W-:-:S04]  /*1070*/  IMAD R7, R29, UR4, R0 ;  /* 0x000000041d077c24 */ /* 0x000fc8000f8e0200 */
[----:B0-----:R-:W-:-:S03]  /*1080*/  IMAD.WIDE R4, R7, 0x4, R4 ;  /* 0x0000000407047825 */ /* 0x001fc600078e0204 */
[----:B------:R-:W0:Y:S03]  /*1090*/  LDC.64 R6, c[0x0][0x388] ;  /* 0x0000e200ff067b82 */ /* 0x000e260000000a00 */
[----:B------:R-:W2:Y:S01]  /*10a0*/  LDG.E R5, desc[UR8][R4.64] ;  /* 0x0000000804057981 */ /* 0x000ea2000c1e1900 */
[----:B------:R-:W-:-:S04]  /*10b0*/  IMAD R9, R29, UR4, R3 ;  /* 0x000000041d097c24 */ /* 0x000fc8000f8e0203 */
[----:B0-----:R-:W-:-:S06]  /*10c0*/  IMAD.WIDE R6, R9, 0x4, R6 ;  /* 0x0000000409067825 */ /* 0x001fcc00078e0206 */
        /* <DEDUP_REMOVED lines=11> */
.L_x_19:
[----:B------:R-:W0:Y:S01]  /*1180*/  LDC.64 R4, c[0x0][0x390] ;  /* 0x0000e400ff047b82 */ /* 0x000e220000000a00 */
[----:B------:R-:W-:-:S04]  /*1190*/  IMAD R3, R0, R29, R3 ;  /* 0x0000001d00037224 */ /* 0x000fc800078e0203 */
[----:B0-----:R-:W-:-:S05]  /*11a0*/  IMAD.WIDE R2, R3, 0x4, R4 ;  /* 0x0000000403027825 */ /* 0x001fca00078e0204 */
[----:B------:R-:W-:Y:S01]  /*11b0*/  STG.E desc[UR8][R2.64], R24 ;  /* 0x0000001802007986 */ /* 0x000fe2000c101908 */
[----:B------:R-:W-:Y:S05]  /*11c0*/  EXIT ;  /* 0x000000000000794d */ /* 0x000fea0003800000 */
.L_x_24:
        /* <DEDUP_REMOVED lines=11> */
.L_x_39:


//--------------------- .text._Z11denominatorPKfPfS1_ii --------------------------
	.section	.text._Z11denominatorPKfPfS1_ii,"ax",@progbits
	.align	128
        .global         _Z11denominatorPKfPfS1_ii
        .type           _Z11denominatorPKfPfS1_ii,@function
        .size           _Z11denominatorPKfPfS1_ii,(.L_x_40 - _Z11denominatorPKfPfS1_ii)
        .other          _Z11denominatorPKfPfS1_ii,@"STO_CUDA_ENTRY STV_DEFAULT"
_Z11denominatorPKfPfS1_ii:
.text._Z11denominatorPKfPfS1_ii:
[----:B------:R-:W-:Y:S01]  /*0000*/  LDC R1, c[0x0][0x37c] ;  /* 0x0000df00ff017b82 */ /* 0x000fe20000000800 */
[----:B------:R-:W0:Y:S01]  /*0010*/  S2R R0, SR_TID.X ;  /* 0x0000000000007919 */ /* 0x000e220000002100 */
[----:B------:R-:W0:Y:S01]  /*0020*/  LDCU UR4, c[0x0][0x360] ;  /* 0x00006c00ff0477ac */ /* 0x000e220008000800 */
[----:B------:R-:W0:Y:S01]  /*0030*/  S2R R3, SR_CTAID.X ;  /* 0x0000000000037919 */ /* 0x000e220000002500 */
[----:B------:R-:W1:Y:S01]  /*0040*/  LDCU UR5, c[0x0][0x398] ;  /* 0x00007300ff0577ac */ /* 0x000e620008000800 */
[----:B0-----:R-:W-:-:S05]  /*0050*/  IMAD R0, R3, UR4, R0 ;  /* 0x0000000403007c24 */ /* 0x001fca000f8e0200 */
[----:B-1----:R-:W-:-:S13]  /*0060*/  ISETP.GE.AND P0, PT, R0, UR5, PT ;  /* 0x0000000500007c0c */ /* 0x002fda000bf06270 */
[----:B------:R-:W-:Y:S05]  /*0070*/  @P0 EXIT ;  /* 0x000000000000094d */ /* 0x000fea0003800000 */
[----:B------:R-:W0:Y:S01]  /*0080*/  LDCU UR4, c[0x0][0x39c] ;  /* 0x00007380ff0477ac */ /* 0x000e220008000800 */
[----:B------:R-:W-:Y:S01]  /*0090*/  HFMA2 R10, -RZ, RZ, 0, 0 ;  /* 0x00000000ff0a7431 */ /* 0x000fe200000001ff */
[----:B------:R-:W1:Y:S01]  /*00a0*/  LDCU.64 UR14, c[0x0][0x358] ;  /* 0x00006b00ff0e77ac */ /* 0x000e620008000a00 */
[----:B0-----:R-:W-:-:S09]  /*00b0*/  UISETP.GE.AND UP0, UPT, UR4, 0x1, UPT ;  /* 0x000000010400788c */ /* 0x001fd2000bf06270 */
[----:B-1----:R-:W-:Y:S05]  /*00c0*/  BRA.U !UP0, `(.L_x_25) ;  /* 0x00000011081c7547 */ /* 0x002fea000b800000 */
[----:B------:R-:W-:Y:S02]  /*00d0*/  UISETP.GE.U32.AND UP1, UPT, UR4, 0x8, UPT ;  /* 0x000000080400788c */ /* 0x000fe4000bf26070 */
[----:B------:R-:W-:Y:S01]  /*00e0*/  IMAD R5, R0, UR4, RZ ;  /* 0x0000000400057c24 */ /* 0x000fe2000f8e02ff */
[----:B------:R-:W-:Y:S01]  /*00f0*/  ULOP3.LUT UR12, UR4, 0x7, URZ, 0xc0, !UPT ;  /* 0x00000007040c7892 */ /* 0x000fe2000f8ec0ff */
[----:B------:R-:W-:Y:S01]  /*0100*/  IMAD.MOV.U32 R10, RZ, RZ, RZ ;  /* 0x000000ffff0a7224 */ /* 0x000fe200078e00ff */
[----:B------:R-:W-:Y:S02]  /*0110*/  MOV R6, RZ ;  /* 0x000000ff00067202 */ /* 0x000fe40000000f00 */
[----:B------:R-:W-:Y:S02]  /*0120*/  UISETP.NE.AND UP0, UPT, UR12, URZ, UPT ;  /* 0x000000ff0c00728c */ /* 0x000fe4000bf05270 */
[----:B------:R-:W-:Y:S09]  /*0130*/  BRA.U !UP1, `(.L_x_26) ;  /* 0x0000000909247547 */ /* 0x000ff2000b800000 */
[----:B------:R-:W0:Y:S01]  /*0140*/  LDCU.128 UR8, c[0x0][0x380] ;  /* 0x00007000ff0877ac */ /* 0x000e220008000c00 */
[----:B------:R-:W-:Y:S01]  /*0150*/  IMAD.MOV.U32 R10, RZ, RZ, RZ ;  /* 0x000000ffff0a7224 */ /* 0x000fe200078e00ff */
[----:B------:R-:W-:Y:S01]  /*0160*/  MOV R4, R5 ;  /* 0x0000000500047202 */ /* 0x000fe20000000f00 */
[----:B------:R-:W-:-:S06]  /*0170*/  ULOP3.LUT UR4, UR4, 0x7ffffff8, URZ, 0xc0, !UPT ;  /* 0x7ffffff804047892 */ /* 0x000fcc000f8ec0ff */
[----:B------:R-:W-:Y:S01]  /*0180*/  IMAD.U32 R6, RZ, RZ, UR4 ;  /* 0x00000004ff067e24 */ /* 0x000fe2000f8e00ff */
[----:B0-----:R-:W-:Y:S02]  /*0190*/  UIADD3 UR5, UP2, UPT, UR10, 0x10, URZ ;  /* 0x000000100a057890 */ /* 0x001fe4000ff5e0ff */
[----:B------:R-:W-:Y:S02]  /*01a0*/  UIADD3 UR7, UP1, UPT, UR8, 0x10, URZ ;  /* 0x0000001008077890 */ /* 0x000fe4000ff3e0ff */
[----:B------:R-:W-:Y:S02]  /*01b0*/  UIADD3.X UR6, UPT, UPT, URZ, UR11, URZ, UP2, !UPT ;  /* 0x0000000bff067290 */ /* 0x000fe400097fe4ff */
[----:B------:R-:W-:Y:S01]  /*01c0*/  MOV R18, UR5 ;  /* 0x0000000500127c02 */ /* 0x000fe20008000f00 */
[----:B------:R-:W-:Y:S02]  /*01d0*/  UIADD3 UR10, UPT, UPT, -UR4, URZ, URZ ;  /* 0x000000ff040a7290 */ /* 0x000fe4000fffe1ff */
[----:B------:R-:W-:Y:S01]  /*01e0*/  UIADD3.X UR8, UPT, UPT, URZ, UR9, URZ, UP1, !UPT ;  /* 0x00000009ff087290 */ /* 0x000fe20008ffe4ff */
[----:B------:R-:W-:-:S11]  /*01f0*/  IMAD.U32 R21, RZ, RZ, UR6 ;  /* 0x00000006ff157e24 */ /* 0x000fd6000f8e00ff */
.L_x_27:
[----:B------:R-:W-:Y:S01]  /*0200*/  MOV R2, UR7 ;  /* 0x0000000700027c02 */ /* 0x000fe20008000f00 */
[----:B------:R-:W-:-:S04]  /*0210*/  IMAD.U32 R3, RZ, RZ, UR8 ;  /* 0x00000008ff037e24 */ /* 0x000fc8000f8e00ff */
[----:B------:R-:W-:-:S05]  /*0220*/  IMAD.WIDE R2, R4, 0x4, R2 ;  /* 0x0000000404027825 */ /* 0x000fca00078e0202 */
[----:B------:R-:W2:Y:S04]  /*0230*/  LDG.E R19, desc[UR14][R2.64+-0x10] ;  /* 0xfffff00e02137981 */ /* 0x000ea8000c1e1900 */
[----:B------:R-:W3:Y:S04]  /*0240*/  LDG.E R13, desc[UR14][R2.64+-0xc] ;  /* 0xfffff40e020d7981 */ /* 0x000ee8000c1e1900 */
[----:B------:R-:W4:Y:S04]  /*0250*/  LDG.E R15, desc[UR14][R2.64+-0x8] ;  /* 0xfffff80e020f7981 */ /* 0x000f28000c1e1900 */
[----:B------:R-:W5:Y:S01]  /*0260*/  LDG.E R16, desc[UR14][R2.64+-0x4] ;  /* 0xfffffc0e02107981 */ /* 0x000f62000c1e1900 */
[----:B------:R-:W-:-:S03]  /*0270*/  PLOP3.LUT P6, PT, PT, PT, PT, 0x80, 0x8 ;  /* 0x000000000008781c */ /* 0x000fc60003fcf070 */
[----:B------:R-:W5:Y:S01]  /*0280*/  LDG.E R11, desc[UR14][R2.64+0xc] ;  /* 0x00000c0e020b7981 */ /* 0x000f62000c1e1900 */
[----:B--2---:R-:W-:Y:S02]  /*0290*/  FSETP.GT.AND P3, PT, R19, RZ, PT ;  /* 0x000000ff1300720b */ /* 0x004fe40003f64000 */
[----:B---3--:R-:W-:Y:S02]  /*02a0*/  FSETP.GT.AND P5, PT, R13, RZ, PT ;  /* 0x000000ff0d00720b */ /* 0x008fe40003fa4000 */
[----:B------:R-:W-:Y:S02]  /*02b0*/  P2R R7, PR, RZ, 0x8 ;  /* 0x00000008ff077803 */ /* 0x000fe40000000000 */
[----:B----4-:R-:W-:Y:S02]  /*02c0*/  FSETP.GT.AND P4, PT, R15, RZ, PT ;  /* 0x000000ff0f00720b */ /* 0x010fe40003f84000 */
[----:B------:R-:W-:-:S05]  /*02d0*/  P2R R8, PR, RZ, 0x20 ;  /* 0x00000020ff087803 */ /* 0x000fca0000000000 */
[----:B------:R-:W-:Y:S02]  /*02e0*/  @!P3 FMUL R12, R19, 1.4426950216293334961 ;  /* 0x3fb8aa3b130cb820 */ /* 0x000fe40000400000 */
[----:B------:R-:W-:-:S03]  /*02f0*/  @!P5 FMUL R17, R13, 1.4426950216293334961 ;  /* 0x3fb8aa3b0d11d820 */ /* 0x000fc60000400000 */
[----:B------:R-:W-:Y:S01]  /*0300*/  @!P3 FSETP.GEU.AND P0, PT, R12, -126, PT ;  /* 0xc2fc00000c00b80b */ /* 0x000fe20003f0e000 */
[----:B------:R-:W-:-:S03]  /*0310*/  @!P4 FMUL R20, R15, 1.4426950216293334961 ;  /* 0x3fb8aa3b0f14c820 */ /* 0x000fc60000400000 */
[----:B------:R-:W-:Y:S02]  /*0320*/  @!P3 PLOP3.LUT P6, PT, P0, PT, PT, 0x80, 0x8 ;  /* 0x000000000008b81c */ /* 0x000fe400007cf070 */
[----:B------:R-:W-:Y:S02]  /*0330*/  @!P5 FSETP.GEU.AND P1, PT, R17, -126, PT ;  /* 0xc2fc00001100d80b */ /* 0x000fe40003f2e000 */
[----:B------:R-:W-:Y:S02]  /*0340*/  P2R R9, PR, RZ, 0x40 ;  /* 0x00000040ff097803 */ /* 0x000fe40000000000 */
[----:B-----5:R-:W-:Y:S02]  /*0350*/  FSETP.GT.AND P6, PT, R16, RZ, PT ;  /* 0x000000ff1000720b */ /* 0x020fe40003fc4000 */
[----:B------:R-:W-:Y:S02]  /*0360*/  @!P4 FSETP.GEU.AND P2, PT, R20, -126, PT ;  /* 0xc2fc00001400c80b */ /* 0x000fe40003f4e000 */
[----:B------:R-:W-:-:S02]  /*0370*/  PLOP3.LUT P0, PT, PT, PT, PT, 0x80, 0x8 ;  /* 0x000000000008781c */ /* 0x000fc40003f0f070 */
[----:B------:R-:W-:Y:S02]  /*0380*/  @!P5 PLOP3.LUT P0, PT, P1, PT, PT, 0x80, 0x8 ;  /* 0x000000000008d81c */ /* 0x000fe40000f0f070 */
[----:B------:R-:W-:Y:S02]  /*0390*/  ISETP.NE.AND P5, PT, R9, RZ, PT ;  /* 0x000000ff0900720c */ /* 0x000fe40003fa5270 */
[----:B------:R-:W-:Y:S01]  /*03a0*/  PLOP3.LUT P1, PT, PT, PT, PT, 0x80, 0x8 ;  /* 0x000000000008781c */ /* 0x000fe20003f2f070 */
[----:B------:R-:W2:Y:S01]  /*03b0*/  LDG.E R9, desc[UR14][R2.64] ;  /* 0x0000000e02097981 */ /* 0x000ea2000c1e1900 */
[----:B------:R-:W-:Y:S01]  /*03c0*/  @!P4 PLOP3.LUT P1, PT, P2, PT, PT, 0x80, 0x8 ;  /* 0x000000000008c81c */ /* 0x000fe2000172f070 */
[----:B------:R-:W-:Y:S01]  /*03d0*/  @!P6 FMUL R23, R16, 1.4426950216293334961 ;  /* 0x3fb8aa3b1017e820 */ /* 0x000fe20000400000 */
[----:B------:R-:W-:-:S04]  /*03e0*/  PLOP3.LUT P2, PT, PT, PT, PT, 0x80, 0x8 ;  /* 0x000000000008781c */ /* 0x000fc80003f4f070 */
[----:B------:R-:W-:-:S03]  /*03f0*/  @!P6 FSETP.GEU.AND P3, PT, R23, -126, PT ;  /* 0xc2fc00001700e80b */ /* 0x000fc60003f6e000 */
[----:B------:R-:W-:Y:S01]  /*0400*/  @!P5 FMUL R12, R12, 0.5 ;  /* 0x3f0000000c0cd820 */ /* 0x000fe20000400000 */
[----:B------:R-:W-:Y:S02]  /*0410*/  @!P6 PLOP3.LUT P2, PT, P3, PT, PT, 0x80, 0x8 ;  /* 0x000000000008e81c */ /* 0x000fe40001f4f070 */
[----:B------:R-:W-:Y:S02]  /*0420*/  ISETP.NE.AND P3, PT, R7, RZ, PT ;  /* 0x000000ff0700720c */ /* 0x000fe40003f65270 */
[----:B------:R-:W3:Y:S11]  /*0430*/  LDG.E R7, desc[UR14][R2.64+0x8] ;  /* 0x0000080e02077981 */ /* 0x000ef6000c1e1900 */
[----:B------:R-:W0:Y:S02]  /*0440*/  @!P3 MUFU.EX2 R14, R12 ;  /* 0x0000000c000eb308 */ /* 0x000e240000000800 */
[----:B0-----:R-:W-:Y:S01]  /*0450*/  @!P5 FMUL R14, R14, R14 ;  /* 0x0000000e0e0ed220 */ /* 0x001fe20000400000 */
[----:B------:R-:W-:-:S02]  /*0460*/  ISETP.NE.AND P5, PT, R8, RZ, PT ;  /* 0x000000ff0800720c */ /* 0x000fc40003fa5270 */
[----:B------:R0:W4:Y:S01]  /*0470*/  LDG.E R8, desc[UR14][R2.64+0x4] ;  /* 0x0000040e02087981 */ /* 0x000122000c1e1900 */
[----:B------:R-:W-:Y:S01]  /*0480*/  @!P2 FMUL R23, R23, 0.5 ;  /* 0x3f0000001717a820 */ /* 0x000fe20000400000 */
[----:B------:R-:W-:-:S03]  /*0490*/  @!P0 FMUL R17, R17, 0.5 ;  /* 0x3f00000011118820 */ /* 0x000fc60000400000 */
[----:B------:R-:W1:Y:S08]  /*04a0*/  @!P6 MUFU.EX2 R24, R23 ;  /* 0x000000170018e308 */ /* 0x000e700000000800 */
[----:B------:R-:W5:Y:S01]  /*04b0*/  @!P5 MUFU.EX2 R12, R17 ;  /* 0x00000011000cd308 */ /* 0x000f620000000800 */
[----:B------:R-:W-:Y:S01]  /*04c0*/  @P3 FADD R19, R19, 1 ;  /* 0x3f80000013133421 */ /* 0x000fe20000000000 */
[----:B------:R-:W-:Y:S01]  /*04d0*/  @!P3 MOV R19, R14 ;  /* 0x0000000e0013b202 */ /* 0x000fe20000000f00 */
[----:B------:R-:W-:Y:S01]  /*04e0*/  @!P1 FMUL R20, R20, 0.5 ;  /* 0x3f00000014149820 */ /* 0x000fe20000400000 */
[----:B-1----:R-:W-:-:S04]  /*04f0*/  @!P2 FMUL R24, R24, R24 ;  /* 0x000000181818a220 */ /* 0x002fc80000400000 */
[----:B------:R-:W1:Y:S01]  /*0500*/  @!P4 MUFU.EX2 R22, R20 ;  /* 0x000000140016c308 */ /* 0x000e620000000800 */
[----:B-----5:R-:W-:Y:S01]  /*0510*/  @!P0 FMUL R12, R12, R12 ;  /* 0x0000000c0c0c8220 */ /* 0x020fe20000400000 */
[----:B------:R-:W-:Y:S01]  /*0520*/  @P5 FADD R12, R13, 1 ;  /* 0x3f8000000d0c5421 */ /* 0x000fe20000000000 */
[----:B------:R-:W-:Y:S01]  /*0530*/  @!P6 MOV R13, R24 ;  /* 0x00000018000de202 */ /* 0x000fe20000000f00 */
[----:B------:R-:W-:Y:S01]  /*0540*/  @P6 FADD R13, R16, 1 ;  /* 0x3f800000100d6421 */ /* 0x000fe20000000000 */
[----:B-1----:R-:W-:-:S04]  /*0550*/  @!P1 FMUL R22, R22, R22 ;  /* 0x0000001616169220 */ /* 0x002fc80000400000 */
[----:B------:R-:W-:Y:S02]  /*0560*/  @!P4 IMAD.MOV.U32 R14, RZ, RZ, R22 ;  /* 0x000000ffff0ec224 */ /* 0x000fe400078e0016 */
[----:B------:R-:W-:Y:S01]  /*0570*/  @P4 FADD R14, R15, 1 ;  /* 0x3f8000000f0e4421 */ /* 0x000fe20000000000 */
[C---:B--2---:R-:W-:Y:S02]  /*0580*/  FSETP.GT.AND P3, PT, R9.reuse, RZ, PT ;  /* 0x000000ff0900720b */ /* 0x044fe40003f64000 */
[----:B------:R-:W-:Y:S02]  /*0590*/  FSETP.GT.AND P0, PT, R9, RZ, PT ;  /* 0x000000ff0900720b */ /* 0x000fe40003f04000 */
[----:B------:R-:W-:-:S04]  /*05a0*/  P2R R17, PR, RZ, 0x8 ;  /* 0x00000008ff117803 */ /* 0x000fc80000000000 */
[----:B------:R-:W-:-:S07]  /*05b0*/  ISETP.NE.AND P6, PT, R17, RZ, PT ;  /* 0x000000ff1100720c */ /* 0x000fce0003fc5270 */
[----:B0-----:R-:W-:Y:S01]  /*05c0*/  @!P0 FMUL R2, R9, 1.4426950216293334961 ;  /* 0x3fb8aa3b09028820 */ /* 0x001fe20000400000 */
[----:B---3--:R-:W-:Y:S02]  /*05d0*/  FSETP.GT.AND P1, PT, R7, RZ, PT ;  /* 0x000000ff0700720b */ /* 0x008fe40003f24000 */
[----:B------:R-:W-:-:S03]  /*05e0*/  PLOP3.LUT P0, PT, PT, PT, PT, 0x80, 0x8 ;  /* 0x000000000008781c */ /* 0x000fc60003f0f070 */
[----:B------:R-:W-:-:S04]  /*05f0*/  @!P6 FSETP.GEU.AND P2, PT, R2, -126, PT ;  /* 0xc2fc00000200e80b */ /* 0x000fc80003f4e000 */
[----:B------:R-:W-:Y:S02]  /*0600*/  @!P6 PLOP3.LUT P0, PT, P2, PT, PT, 0x80, 0x8 ;  /* 0x000000000008e81c */ /* 0x000fe4000170f070 */
[----:B------:R-:W-:Y:S02]  /*0610*/  FSETP.GT.AND P6, PT, R11, RZ, PT ;  /* 0x000000ff0b00720b */ /* 0x000fe40003fc4000 */
[----:B------:R-:W-:Y:S01]  /*0620*/  @!P1 FMUL R15, R7, 1.4426950216293334961 ;  /* 0x3fb8aa3b070f9820 */ /* 0x000fe20000400000 */
[----:B----4-:R-:W-:-:S10]  /*0630*/  FSETP.GT.AND P3, PT, R8, RZ, PT ;  /* 0x000000ff0800720b */ /* 0x010fd40003f64000 */
[----:B------:R-:W-:Y:S01]  /*0640*/  @!P6 FMUL R16, R11, 1.4426950216293334961 ;  /* 0x3fb8aa3b0b10e820 */ /* 0x000fe20000400000 */
[----:B------:R-:W-:Y:S02]  /*0650*/  @!P1 FSETP.GEU.AND P5, PT, R15, -126, PT ;  /* 0xc2fc00000f00980b */ /* 0x000fe40003fae000 */
[----:B------:R-:W-:Y:S01]  /*0660*/  P2R R3, PR, RZ, 0x1 ;  /* 0x00000001ff037803 */ /* 0x000fe20000000000 */
[----:B------:R-:W-:Y:S01]  /*0670*/  @!P3 FMUL R20, R8, 1.4426950216293334961 ;  /* 0x3fb8aa3b0814b820 */ /* 0x000fe20000400000 */
[----:B------:R-:W-:-:S04]  /*0680*/  PLOP3.LUT P2, PT, PT, PT, PT, 0x80, 0x8 ;  /* 0x000000000008781c */ /* 0x000fc80003f4f070 */
[----:B------:R-:W-:Y:S02]  /*0690*/  @!P3 FSETP.GEU.AND P4, PT, R20, -126, PT ;  /* 0xc2fc00001400b80b */ /* 0x000fe40003f8e000 */
[----:B------:R-:W-:Y:S02]  /*06a0*/  @!P6 FSETP.GEU.AND P0, PT, R16, -126, PT ;  /* 0xc2fc00001000e80b */ /* 0x000fe40003f0e000 */
[----:B------:R-:W-:Y:S02]  /*06b0*/  @!P3 PLOP3.LUT P2, PT, P4, PT, PT, 0x80, 0x8 ;  /* 0x000000000008b81c */ /* 0x000fe4000274f070 */
[----:B------:R-:W-:Y:S02]  /*06c0*/  PLOP3.LUT P4, PT, PT, PT, PT, 0x80, 0x8 ;  /* 0x000000000008781c */ /* 0x000fe40003f8f070 */
[----:B------:R-:W-:Y:S02]  /*06d0*/  @!P1 PLOP3.LUT P4, PT, P5, PT, PT, 0x80, 0x8 ;  /* 0x000000000008981c */ /* 0x000fe40002f8f070 */
[----:B------:R-:W-:-:S02]  /*06e0*/  PLOP3.LUT P5, PT, PT, PT, PT, 0x80, 0x8 ;  /* 0x000000000008781c */ /* 0x000fc40003faf070 */
[----:B------:R-:W-:Y:S02]  /*06f0*/  @!P6 PLOP3.LUT P5, PT, P0, PT, PT, 0x80, 0x8 ;  /* 0x000000000008e81c */ /* 0x000fe400007af070 */
[----:B------:R-:W-:Y:S02]  /*0700*/  ISETP.NE.AND P0, PT, R3, RZ, PT ;  /* 0x000000ff0300720c */ /* 0x000fe40003f05270 */
[----:B------:R-:W-:Y:S02]  /*0710*/  P2R R22, PR, RZ, 0x8 ;  /* 0x00000008ff167803 */ /* 0x000fe40000000000 */
[----:B------:R-:W-:Y:S02]  /*0720*/  ISETP.NE.AND P3, PT, R17, RZ, PT ;  /* 0x000000ff1100720c */ /* 0x000fe40003f65270 */
[----:B------:R-:W-:-:S07]  /*0730*/  MOV R3, R21 ;  /* 0x0000001500037202 */ /* 0x000fce0000000f00 */
[----:B------:R-:W-:-:S04]  /*0740*/  @!P0 FMUL R2, R2, 0.5 ;  /* 0x3f00000002028820 */ /* 0x000fc80000400000 */
[----:B------:R0:W1:Y:S02]  /*0750*/  @!P3 MUFU.EX2 R17, R2 ;  /* 0x000000020011b308 */ /* 0x0000640000000800 */
[----:B0-----:R-:W-:-:S05]  /*0760*/  IMAD.MOV.U32 R2, RZ, RZ, R18 ;  /* 0x000000ffff027224 */ /* 0x001fca00078e0012 */
[----:B------:R-:W2:Y:S04]  /*0770*/  LDG.E R27, desc[UR14][R2.64+-0x10] ;  /* 0xfffff00e021b7981 */ /* 0x000ea8000c1e1900 */
[----:B------:R-:W3:Y:S04]  /*0780*/  LDG.E R25, desc[UR14][R2.64+-0xc] ;  /* 0xfffff40e02197981 */ /* 0x000ee8000c1e1900 */
[----:B------:R-:W4:Y:S01]  /*0790*/  LDG.E R21, desc[UR14][R2.64+-0x8] ;  /* 0xfffff80e02157981 */ /* 0x000f22000c1e1900 */
[----:B------:R-:W-:-:S03]  /*07a0*/  ISETP.NE.AND P3, PT, R22, RZ, PT ;  /* 0x000000ff1600720c */ /* 0x000fc60003f65270 */
[----:B------:R-:W5:Y:S04]  /*07b0*/  LDG.E R18, desc[UR14][R2.64+-0x4] ;  /* 0xfffffc0e02127981 */ /* 0x000f68000c1e1900 */
[----:B------:R-:W5:Y:S04]  /*07c0*/  LDG.E R22, desc[UR14][R2.64] ;  /* 0x0000000e02167981 */ /* 0x000f68000c1e1900 */
[----:B------:R-:W5:Y:S04]  /*07d0*/  LDG.E R23, desc[UR14][R2.64+0x4] ;  /* 0x0000040e02177981 */ /* 0x000f68000c1e1900 */
[----:B------:R-:W5:Y:S01]  /*07e0*/  LDG.E R24, desc[UR14][R2.64+0x8] ;  /* 0x0000080e02187981 */ /* 0x000f62000c1e1900 */
[----:B------:R-:W-:Y:S01]  /*07f0*/  @!P2 FMUL R20, R20, 0.5 ;  /* 0x3f0000001414a820 */ /* 0x000fe20000400000 */
[----:B-1----:R-:W-:Y:S01]  /*0800*/  @!P0 FMUL R17, R17, R17 ;  /* 0x0000001111118220 */ /* 0x002fe20000400000 */
[----:B------:R-:W-:Y:S01]  /*0810*/  @!P4 FMUL R15, R15, 0.5 ;  /* 0x3f0000000f0fc820 */ /* 0x000fe20000400000 */
[----:B------:R-:W-:Y:S01]  /*0820*/  FSETP.GT.AND P0, PT, R9, RZ, PT ;  /* 0x000000ff0900720b */ /* 0x000fe20003f04000 */
[----:B--2---:R-:W-:-:S02]  /*0830*/  FFMA R28, R27, R19, R10 ;  /* 0x000000131b1c7223 */ /* 0x004fc4000000000a */
[----:B------:R-:W2:Y:S01]  /*0840*/  LDG.E R10, desc[UR14][R2.64+0xc] ;  /* 0x00000c0e020a7981 */ /* 0x000ea2000c1e1900 */
[----:B------:R-:W0:Y:S01]  /*0850*/  @!P3 MUFU.EX2 R19, R20 ;  /* 0x000000140013b308 */ /* 0x000e220000000800 */
[----:B------:R-:W-:Y:S01]  /*0860*/  @!P5 FMUL R16, R16, 0.5 ;  /* 0x3f0000001010d820 */ /* 0x000fe20000400000 */
[----:B---3--:R-:W-:-:S06]  /*0870*/  FFMA R12, R25, R12, R28 ;  /* 0x0000000c190c7223 */ /* 0x008fcc000000001c */
[----:B------:R-:W1:Y:S01]  /*0880*/  @!P1 MUFU.EX2 R26, R15 ;  /* 0x0000000f001a9308 */ /* 0x000e620000000800 */
[----:B----4-:R-:W-:Y:S01]  /*0890*/  FFMA R21, R21, R14, R12 ;  /* 0x0000000e15157223 */ /* 0x010fe2000000000c */
[----:B------:R-:W-:-:S06]  /*08a0*/  @P0 FADD R17, R9, 1 ;  /* 0x3f80000009110421 */ /* 0x000fcc0000000000 */
[----:B------:R-:W3:Y:S01]  /*08b0*/  @!P6 MUFU.EX2 R16, R16 ;  /* 0x000000100010e308 */ /* 0x000ee20000000800 */
[----:B-----5:R-:W-:Y:S01]  /*08c0*/  FFMA R13, R18, R13, R21 ;  /* 0x0000000d120d7223 */ /* 0x020fe20000000015 */
[----:B------:R-:W-:Y:S01]  /*08d0*/  UIADD3 UR10, UPT, UPT, UR10, 0x8, URZ ;  /* 0x000000080a0a7890 */ /* 0x000fe2000fffe0ff */
[----:B0-----:R-:W-:Y:S01]  /*08e0*/  @!P2 FMUL R19, R19, R19 ;  /* 0x000000131313a220 */ /* 0x001fe20000400000 */
[----:B------:R-:W-:Y:S01]  /*08f0*/  @P3 FADD R19, R8, 1 ;  /* 0x3f80000008133421 */ /* 0x000fe20000000000 */
[----:B------:R-:W-:Y:S01]  /*0900*/  FFMA R22, R22, R17, R13 ;  /* 0x0000001116167223 */ /* 0x000fe2000000000d */
[----:B------:R-:W-:Y:S01]  /*0910*/  UISETP.NE.AND UP1, UPT, UR10, URZ, UPT ;  /* 0x000000ff0a00728c */ /* 0x000fe2000bf25270 */
[----:B-1----:R-:W-:Y:S02]  /*0920*/  @!P4 FMUL R26, R26, R26 ;  /* 0x0000001a1a1ac220 */ /* 0x002fe40000400000 */
[----:B------:R-:W-:Y:S01]  /*0930*/  FFMA R19, R23, R19, R22 ;  /* 0x0000001317137223 */ /* 0x000fe20000000016 */
[----:B------:R-:W-:Y:S01]  /*0940*/  @P1 FADD R26, R7, 1 ;  /* 0x3f800000071a1421 */ /* 0x000fe20000000000 */
[----:B------:R-:W-:-:S03]  /*0950*/  IADD3 R18, P0, PT, R2, 0x20, RZ ;  /* 0x0000002002127810 */ /* 0x000fc60007f1e0ff */
[----:B------:R-:W-:Y:S01]  /*0960*/  FFMA R19, R24, R26, R19 ;  /* 0x0000001a18137223 */ /* 0x000fe20000000013 */
[----:B---3--:R-:W-:Y:S01]  /*0970*/  @!P5 FMUL R16, R16, R16 ;  /* 0x000000101010d220 */ /* 0x008fe20000400000 */
[----:B------:R-:W-:Y:S01]  /*0980*/  @P6 FADD R16, R11, 1 ;  /* 0x3f8000000b106421 */ /* 0x000fe20000000000 */
[----:B------:R-:W-:Y:S01]  /*0990*/  IMAD.X R21, RZ, RZ, R3, P0 ;  /* 0x000000ffff157224 */ /* 0x000fe200000e0603 */
[----:B------:R-:W-:Y:S02]  /*09a0*/  IADD3 R4, PT, PT, R4, 0x8, RZ ;  /* 0x0000000804047810 */ /* 0x000fe40007ffe0ff */
[----:B--2---:R-:W-:Y:S01]  /*09b0*/  FFMA R10, R10, R16, R19 ;  /* 0x000000100a0a7223 */ /* 0x004fe20000000013 */
[----:B------:R-:W-:Y:S06]  /*09c0*/  BRA.U UP1, `(.L_x_27) ;  /* 0xfffffff9010c7547 */ /* 0x000fec000b83ffff */
.L_x_26:
[----:B------:R-:W-:Y:S05]  /*09d0*/  BRA.U !UP0, `(.L_x_25) ;  /* 0x0000000508d87547 */ /* 0x000fea000b800000 */
[----:B------:R-:W0:Y:S01]  /*09e0*/  LDCU UR4, c[0x0][0x39c] ;  /* 0x00007380ff0477ac */ /* 0x000e220008000800 */
[----:B------:R-:W-:Y:S02]  /*09f0*/  UISETP.GE.U32.AND UP0, UPT, UR12, 0x4, UPT ;  /* 0x000000040c00788c */ /* 0x000fe4000bf06070 */
[----:B0-----:R-:W-:-:S04]  /*0a00*/  ULOP3.LUT UR5, UR4, 0x3, URZ, 0xc0, !UPT ;  /* 0x0000000304057892 */ /* 0x001fc8000f8ec0ff */
[----:B------:R-:W-:-:S03]  /*0a10*/  UISETP.NE.AND UP1, UPT, UR5, URZ, UPT ;  /* 0x000000ff0500728c */ /* 0x000fc6000bf25270 */
[----:B------:R-:W-:Y:S08]  /*0a20*/  BRA.U !UP0, `(.L_x_28) ;  /* 0x0000000108f07547 */ /* 0x000ff0000b800000 */
[----:B------:R-:W0:Y:S01]  /*0a30*/  LDC.64 R2, c[0x0][0x380] ;  /* 0x0000e000ff027b82 */ /* 0x000e220000000a00 */
[----:B------:R-:W-:-:S04]  /*0a40*/  IMAD.IADD R7, R5, 0x1, R6 ;  /* 0x0000000105077824 */ /* 0x000fc800078e0206 */
[----:B0-----:R-:W-:-:S05]  /*0a50*/  IMAD.WIDE R2, R7, 0x4, R2 ;  /* 0x0000000407027825 */ /* 0x001fca00078e0202 */
[----:B------:R-:W2:Y:S04]  /*0a60*/  LDG.E R21, desc[UR14][R2.64] ;  /* 0x0000000e02157981 */ /* 0x000ea8000c1e1900 */
[----:B------:R-:W3:Y:S04]  /*0a70*/  LDG.E R8, desc[UR14][R2.64+0x4] ;  /* 0x0000040e02087981 */ /* 0x000ee8000c1e1900 */
[----:B------:R-:W4:Y:S04]  /*0a80*/  LDG.E R4, desc[UR14][R2.64+0x8] ;  /* 0x0000080e02047981 */ /* 0x000f28000c1e1900 */
[----:B------:R0:W5:Y:S01]  /*0a90*/  LDG.E R7, desc[UR14][R2.64+0xc] ;  /* 0x00000c0e02077981 */ /* 0x000162000c1e1900 */
[----:B------:R-:W-:-:S02]  /*0aa0*/  PLOP3.LUT P6, PT, PT, PT, PT, 0x80, 0x8 ;  /* 0x000000000008781c */ /* 0x000fc40003fcf070 */
[----:B--2---:R-:W-:Y:S02]  /*0ab0*/  FSETP.GT.AND P5, PT, R21, RZ, PT ;  /* 0x000000ff1500720b */ /* 0x004fe40003fa4000 */
[----:B---3--:R-:W-:Y:S02]  /*0ac0*/  FSETP.GT.AND P4, PT, R8, RZ, PT ;  /* 0x000000ff0800720b */ /* 0x008fe40003f84000 */
[----:B0-----:R-:W-:Y:S02]  /*0ad0*/  P2R R2, PR, RZ, 0x20 ;  /* 0x00000020ff027803 */ /* 0x001fe40000000000 */
        /* <DEDUP_REMOVED lines=14> */
[----:B------:R-:W-:Y:S02]  /*0bc0*/  PLOP3.LUT P1, PT, PT, PT, PT, 0x80, 0x8 ;  /* 0x000000000008781c */ /* 0x000fe40003f2f070 */
[----:B------:R-:W-:Y:S01]  /*0bd0*/  @!P3 PLOP3.LUT P1, PT, P2, PT, PT, 0x80, 0x8 ;  /* 0x000000000008b81c */ /* 0x000fe2000172f070 */
[----:B------:R-:W-:Y:S01]  /*0be0*/  @!P6 FMUL R17, R7, 1.4426950216293334961 ;  /* 0x3fb8aa3b0711e820 */ /* 0x000fe20000400000 */
[----:B------:R-:W-:-:S04]  /*0bf0*/  PLOP3.LUT P2, PT, PT, PT, PT, 0x80, 0x8 ;  /* 0x000000000008781c */ /* 0x000fc80003f4f070 */
[----:B------:R-:W-:-:S03]  /*0c00*/  @!P6 FSETP.GEU.AND P5, PT, R17, -126, PT ;  /* 0xc2fc00001100e80b */ /* 0x000fc60003fae000 */
[----:B------:R-:W-:Y:S01]  /*0c10*/  @!P4 FMUL R9, R9, 0.5 ;  /* 0x3f0000000909c820 */ /* 0x000fe20000400000 */
[----:B------:R-:W-:Y:S02]  /*0c20*/  @!P6 PLOP3.LUT P2, PT, P5, PT, PT, 0x80, 0x8 ;  /* 0x000000000008e81c */ /* 0x000fe40002f4f070 */
[----:B------:R-:W-:-:S13]  /*0c30*/  ISETP.NE.AND P5, PT, R2, RZ, PT ;  /* 0x000000ff0200720c */ /* 0x000fda0003fa5270 */
[----:B------:R-:W0:Y:S02]  /*0c40*/  @!P5 MUFU.EX2 R11, R9 ;  /* 0x00000009000bd308 */ /* 0x000e240000000800 */
[----:B0-----:R-:W-:Y:S01]  /*0c50*/  @!P4 FMUL R11, R11, R11 ;  /* 0x0000000b0b0bc220 */ /* 0x001fe20000400000 */
[----:B------:R-:W-:Y:S02]  /*0c60*/  ISETP.NE.AND P4, PT, R3, RZ, PT ;  /* 0x000000ff0300720c */ /* 0x000fe40003f85270 */
[----:B------:R-:W0:Y:S02]  /*0c70*/  LDC.64 R2, c[0x0][0x388] ;  /* 0x0000e200ff027b82 */ /* 0x000e240000000a00 */
[----:B0-----:R-:W-:-:S05]  /*0c80*/  IMAD.WIDE.U32 R2, R6, 0x4, R2 ;  /* 0x0000000406027825 */ /* 0x001fca00078e0002 */
[----:B------:R-:W2:Y:S04]  /*0c90*/  LDG.E R13, desc[UR14][R2.64] ;  /* 0x0000000e020d7981 */ /* 0x000ea8000c1e1900 */
[----:B------:R-:W3:Y:S04]  /*0ca0*/  LDG.E R15, desc[UR14][R2.64+0x4] ;  /* 0x0000040e020f7981 */ /* 0x000ee8000c1e1900 */
[----:B------:R-:W4:Y:S04]  /*0cb0*/  LDG.E R18, desc[UR14][R2.64+0x8] ;  /* 0x0000080e02127981 */ /* 0x000f28000c1e1900 */
[----:B------:R-:W5:Y:S01]  /*0cc0*/  LDG.E R20, desc[UR14][R2.64+0xc] ;  /* 0x00000c0e02147981 */ /* 0x000f62000c1e1900 */
[----:B------:R-:W-:Y:S01]  /*0cd0*/  @!P0 FMUL R12, R12, 0.5 ;  /* 0x3f0000000c0c8820 */ /* 0x000fe20000400000 */
[----:B------:R-:W-:Y:S01]  /*0ce0*/  @!P1 FMUL R16, R16, 0.5 ;  /* 0x3f00000010109820 */ /* 0x000fe20000400000 */
[----:B------:R-:W-:Y:S01]  /*0cf0*/  @!P2 FMUL R17, R17, 0.5 ;  /* 0x3f0000001111a820 */ /* 0x000fe20000400000 */
[----:B------:R-:W-:Y:S01]  /*0d00*/  @P5 FADD R11, R21, 1 ;  /* 0x3f800000150b5421 */ /* 0x000fe20000000000 */
[----:B------:R-:W0:Y:S01]  /*0d10*/  @!P4 MUFU.EX2 R14, R12 ;  /* 0x0000000c000ec308 */ /* 0x000e220000000800 */
[----:B------:R-:W-:-:S07]  /*0d20*/  IADD3 R6, PT, PT, R6, 0x4, RZ ;  /* 0x0000000406067810 */ /* 0x000fce0007ffe0ff */
[----:B------:R-:W1:Y:S08]  /*0d30*/  @!P3 MUFU.EX2 R9, R16 ;  /* 0x000000100009b308 */ /* 0x000e700000000800 */
[----:B------:R-:W1:Y:S01]  /*0d40*/  @!P6 MUFU.EX2 R19, R17 ;  /* 0x000000110013e308 */ /* 0x000e620000000800 */
[----:B0-----:R-:W-:Y:S01]  /*0d50*/  @!P0 FMUL R14, R14, R14 ;  /* 0x0000000e0e0e8220 */ /* 0x001fe20000400000 */
[----:B------:R-:W-:Y:S01]  /*0d60*/  @P4 FADD R14, R8, 1 ;  /* 0x3f800000080e4421 */ /* 0x000fe20000000000 */
[----:B-1----:R-:W-:Y:S01]  /*0d70*/  @!P1 FMUL R9, R9, R9 ;  /* 0x0000000909099220 */ /* 0x002fe20000400000 */
[----:B------:R-:W-:Y:S01]  /*0d80*/  @P3 FADD R9, R4, 1 ;  /* 0x3f80000004093421 */ /* 0x000fe20000000000 */
[----:B------:R-:W-:Y:S01]  /*0d90*/  @!P2 FMUL R19, R19, R19 ;  /* 0x000000131313a220 */ /* 0x000fe20000400000 */
[----:B------:R-:W-:Y:S01]  /*0da0*/  @P6 FADD R19, R7, 1 ;  /* 0x3f80000007136421 */ /* 0x000fe20000000000 */
[----:B--2---:R-:W-:-:S04]  /*0db0*/  FFMA R10, R13, R11, R10 ;  /* 0x0000000b0d0a7223 */ /* 0x004fc8000000000a */
[----:B---3--:R-:W-:-:S04]  /*0dc0*/  FFMA R15, R15, R14, R10 ;  /* 0x0000000e0f0f7223 */ /* 0x008fc8000000000a */
[----:B----4-:R-:W-:-:S04]  /*0dd0*/  FFMA R9, R18, R9, R15 ;  /* 0x0000000912097223 */ /* 0x010fc8000000000f */
[----:B-----5:R-:W-:-:S07]  /*0de0*/  FFMA R10, R20, R19, R9 ;  /* 0x00000013140a7223 */ /* 0x020fce0000000009 */
.L_x_28:
[----:B------:R-:W-:Y:S05]  /*0df0*/  BRA.U !UP1, `(.L_x_25) ;  /* 0x0000000109d07547 */ /* 0x000fea000b800000 */
[----:B------:R-:W-:Y:S02]  /*0e00*/  UISETP.NE.AND UP0, UPT, UR5, 0x1, UPT ;  /* 0x000000010500788c */ /* 0x000fe4000bf05270 */
[----:B------:R-:W-:-:S04]  /*0e10*/  ULOP3.LUT UR4, UR4, 0x1, URZ, 0xc0, !UPT ;  /* 0x0000000104047892 */ /* 0x000fc8000f8ec0ff */
[----:B------:R-:W-:-:S03]  /*0e20*/  UISETP.NE.U32.AND UP1, UPT, UR4, 0x1, UPT ;  /* 0x000000010400788c */ /* 0x000fc6000bf25070 */
[----:B------:R-:W-:Y:S08]  /*0e30*/  BRA.U !UP0, `(.L_x_29) ;  /* 0x0000000108787547 */ /* 0x000ff0000b800000 */
[----:B------:R-:W0:Y:S01]  /*0e40*/  LDC.64 R2, c[0x0][0x380] ;  /* 0x0000e000ff027b82 */ /* 0x000e220000000a00 */
[----:B------:R-:W-:-:S07]  /*0e50*/  IMAD.IADD R7, R5, 0x1, R6 ;  /* 0x0000000105077824 */ /* 0x000fce00078e0206 */
[----:B------:R-:W1:Y:S01]  /*0e60*/  LDC.64 R8, c[0x0][0x388] ;  /* 0x0000e200ff087b82 */ /* 0x000e620000000a00 */
[----:B0-----:R-:W-:-:S05]  /*0e70*/  IMAD.WIDE R2, R7, 0x4, R2 ;  /* 0x0000000407027825 */ /* 0x001fca00078e0202 */
[----:B------:R-:W2:Y:S04]  /*0e80*/  LDG.E R14, desc[UR14][R2.64] ;  /* 0x0000000e020e7981 */ /* 0x000ea8000c1e1900 */
[----:B------:R-:W3:Y:S01]  /*0e90*/  LDG.E R13, desc[UR14][R2.64+0x4] ;  /* 0x0000040e020d7981 */ /* 0x000ee2000c1e1900 */
[----:B-1----:R-:W-:-:S05]  /*0ea0*/  IMAD.WIDE.U32 R8, R6, 0x4, R8 ;  /* 0x0000000406087825 */ /* 0x002fca00078e0008 */
[----:B------:R-:W4:Y:S04]  /*0eb0*/  LDG.E R7, desc[UR14][R8.64] ;  /* 0x0000000e08077981 */ /* 0x000f28000c1e1900 */
[----:B------:R-:W5:Y:S01]  /*0ec0*/  LDG.E R12, desc[UR14][R8.64+0x4] ;  /* 0x0000040e080c7981 */ /* 0x000f62000c1e1900 */
[----:B------:R-:W-:Y:S02]  /*0ed0*/  PLOP3.LUT P0, PT, PT, PT, PT, 0x80, 0x8 ;  /* 0x000000000008781c */ /* 0x000fe40003f0f070 */
[----:B------:R-:W-:Y:S02]  /*0ee0*/  IADD3 R6, PT, PT, R6, 0x2, RZ ;  /* 0x0000000206067810 */ /* 0x000fe40007ffe0ff */
[----:B--2---:R-:W-:Y:S02]  /*0ef0*/  FSETP.GT.AND P2, PT, R14, RZ, PT ;  /* 0x000000ff0e00720b */ /* 0x004fe40003f44000 */
[----:B---3--:R-:W-:-:S11]  /*0f00*/  FSETP.GT.AND P3, PT, R13, RZ, PT ;  /* 0x000000ff0d00720b */ /* 0x008fd60003f64000 */
[----:B------:R-:W-:Y:S02]  /*0f10*/  @!P2 FMUL R4, R14, 1.4426950216293334961 ;  /* 0x3fb8aa3b0e04a820 */ /* 0x000fe40000400000 */
[----:B------:R-:W-:-:S03]  /*0f20*/  @!P3 FMUL R11, R13, 1.4426950216293334961 ;  /* 0x3fb8aa3b0d0bb820 */ /* 0x000fc60000400000 */
[----:B------:R-:W-:-:S04]  /*0f30*/  @!P2 FSETP.GEU.AND P1, PT, R4, -126, PT ;  /* 0xc2fc00000400a80b */ /* 0x000fc80003f2e000 */
[----:B------:R-:W-:Y:S02]  /*0f40*/  @!P2 PLOP3.LUT P0, PT, P1, PT, PT, 0x80, 0x8 ;  /* 0x000000000008a81c */ /* 0x000fe40000f0f070 */
[----:B------:R-:W-:Y:S02]  /*0f50*/  @!P3 FSETP.GEU.AND P4, PT, R11, -126, PT ;  /* 0xc2fc00000b00b80b */ /* 0x000fe40003f8e000 */
[----:B------:R-:W-:Y:S02]  /*0f60*/  PLOP3.LUT P1, PT, PT, PT, PT, 0x80, 0x8 ;  /* 0x000000000008781c */ /* 0x000fe40003f2f070 */
[----:B------:R-:W-:-:S07]  /*0f70*/  @!P3 PLOP3.LUT P1, PT, P4, PT, PT, 0x80, 0x8 ;  /* 0x000000000008b81c */ /* 0x000fce000272f070 */
[----:B------:R-:W-:-:S04]  /*0f80*/  @!P0 FMUL R4, R4, 0.5 ;  /* 0x3f00000004048820 */ /* 0x000fc80000400000 */
[----:B------:R-:W0:Y:S02]  /*0f90*/  @!P2 MUFU.EX2 R2, R4 ;  /* 0x000000040002a308 */ /* 0x000e240000000800 */
        /* <DEDUP_REMOVED lines=8> */
.L_x_29:
[----:B------:R-:W-:Y:S05]  /*1020*/  BRA.U UP1, `(.L_x_25) ;  /* 0x0000000101447547 */ /* 0x000fea000b800000 */
[----:B------:R-:W0:Y:S01]  /*1030*/  LDC.64 R2, c[0x0][0x380] ;  /* 0x0000e000ff027b82 */ /* 0x000e220000000a00 */
[----:B------:R-:W-:-:S05]  /*1040*/  IADD3 R5, PT, PT, R5, R6, RZ ;  /* 0x0000000605057210 */ /* 0x000fca0007ffe0ff */
[----:B0-----:R-:W-:Y:S02]  /*1050*/  IMAD.WIDE R2, R5, 0x4, R2 ;  /* 0x0000000405027825 */ /* 0x001fe400078e0202 */
[----:B------:R-:W0:Y:S04]  /*1060*/  LDC.64 R4, c[0x0][0x388] ;  /* 0x0000e200ff047b82 */ /* 0x000e280000000a00 */
[----:B------:R-:W2:Y:S01]  /*1070*/  LDG.E R2, desc[UR14][R2.64] ;  /* 0x0000000e02027981 */ /* 0x000ea2000c1e1900 */
[----:B0-----:R-:W-:-:S06]  /*1080*/  IMAD.WIDE.U32 R6, R6, 0x4, R4 ;  /* 0x0000000406067825 */ /* 0x001fcc00078e0004 */
        /* <DEDUP_REMOVED lines=11> */
.L_x_25:
[----:B------:R-:W0:Y:S02]  /*1140*/  LDC.64 R2, c[0x0][0x390] ;  /* 0x0000e400ff027b82 */ /* 0x000e240000000a00 */
[----:B0-----:R-:W-:-:S05]  /*1150*/  IMAD.WIDE R2, R0, 0x4, R2 ;  /* 0x0000000400027825 */ /* 0x001fca00078e0202 */
[----:B------:R-:W-:Y:S01]  /*1160*/  STG.E desc[UR14][R2.64], R10 ;  /* 0x0000000a02007986 */ /* 0x000fe2000c10190e */
[----:B------:R-:W-:Y:S05]  /*1170*/  EXIT ;  /* 0x000000000000794d */ /* 0x000fea0003800000 */
.L_x_30:
        /* <DEDUP_REMOVED lines=16> */
.L_x_40:


//--------------------- .text._Z10sigma_phikPKfPfii --------------------------
	.section	.text._Z10sigma_phikPKfPfii,"ax",@progbits
	.align	128
        .global         _Z10sigma_phikPKfPfii
        .type           _Z10sigma_phikPKfPfii,@function
        .size           _Z10sigma_phikPKfPfii,(.L_x_41 - _Z10sigma_phikPKfPfii)
        .other          _Z10sigma_phikPKfPfii,@"STO_CUDA_ENTRY STV_DEFAULT"
_Z10sigma_phikPKfPfii:
.text._Z10sigma_phikPKfPfii:
[----:B------:R-:W-:Y:S01]  /*0000*/  LDC R1, c[0x0][0x37c] ;  /* 0x0000df00ff017b82 */ /* 0x000fe20000000800 */
[----:B------:R-:W0:Y:S01]  /*0010*/  S2R R4, SR_CTAID.X ;  /* 0x0000000000047919 */ /* 0x000e220000002500 */
[----:B------:R-:W0:Y:S01]  /*0020*/  LDCU UR4, c[0x0][0x360] ;  /* 0x00006c00ff0477ac */ /* 0x000e220008000800 */
[----:B------:R-:W0:Y:S01]  /*0030*/  S2R R3, SR_TID.X ;  /* 0x0000000000037919 */ /* 0x000e220000002100 */
[----:B------:R-:W1:Y:S02]  /*0040*/  LDCU UR5, c[0x0][0x394] ;  /* 0x00007280ff0577ac */ /* 0x000e640008000800 */
[----:B-1----:R-:W-:Y:S01]  /*0050*/  MOV R5, UR5 ;  /* 0x0000000500057c02 */ /* 0x002fe20008000f00 */
[----:B0-----:R-:W-:-:S05]  /*0060*/  IMAD R4, R4, UR4, R3 ;  /* 0x0000000404047c24 */ /* 0x001fca000f8e0203 */
        /* <DEDUP_REMOVED lines=17> */
[----:B------:R-:W-:-:S03]  /*0180*/  UIADD3 UR5, UPT, UPT, -UR4, URZ, URZ ;  /* 0x000000ff04057290 */ /* 0x000fc6000fffe1ff */
[----:B------:R-:W1:Y:S09]  /*0190*/  LDC.64 R2, c[0x0][0x380] ;  /* 0x0000e000ff027b82 */ /* 0x000e720000000a00 */
.L_x_33:
[----:B-1----:R-:W-:-:S05]  /*01a0*/  IMAD.WIDE R12, R6, 0x4, R2 ;  /* 0x00000004060c7825 */ /* 0x002fca00078e0202 */
[----:B------:R-:W2:Y:S01]  /*01b0*/  LDG.E R8, desc[UR8][R12.64] ;  /* 0x000000080c087981 */ /* 0x000ea2000c1e1900 */
[----:B0-----:R-:W-:-:S05]  /*01c0*/  IMAD.WIDE R14, R5, 0x4, R12 ;  /* 0x00000004050e7825 */ /* 0x001fca00078e020c */
[----:B------:R0:W3:Y:S01]  /*01d0*/  LDG.E R9, desc[UR8][R14.64] ;  /* 0x000000080e097981 */ /* 0x0000e2000c1e1900 */
[----:B------:R-:W-:-:S05]  /*01e0*/  IMAD.WIDE R16, R5, 0x4, R14 ;  /* 0x0000000405107825 */ /* 0x000fca00078e020e */
[----:B------:R-:W4:Y:S01]  /*01f0*/  LDG.E R7, desc[UR8][R16.64] ;  /* 0x0000000810077981 */ /* 0x000f22000c1e1900 */
[----:B------:R-:W-:-:S05]  /*0200*/  IMAD.WIDE R18, R5, 0x4, R16 ;  /* 0x0000000405127825 */ /* 0x000fca00078e0210 */
[----:B------:R-:W5:Y:S01]  /*0210*/  LDG.E R10, desc[UR8][R18.64] ;  /* 0x00000008120a7981 */ /* 0x000f62000c1e1900 */
[----:B------:R-:W-:-:S05]  /*0220*/  IMAD.WIDE R20, R5, 0x4, R18 ;  /* 0x0000000405147825 */ /* 0x000fca00078e0212 */
[----:B------:R-:W5:Y:S01]  /*0230*/  LDG.E R11, desc[UR8][R20.64] ;  /* 0x00000008140b7981 */ /* 0x000f62000c1e1900 */
[----:B------:R-:W-:-:S05]  /*0240*/  IMAD.WIDE R22, R5, 0x4, R20 ;  /* 0x0000000405167825 */ /* 0x000fca00078e0214 */
[----:B------:R-:W5:Y:S01]  /*0250*/  LDG.E R12, desc[UR8][R22.64] ;  /* 0x00000008160c7981 */ /* 0x000f62000c1e1900 */
[----:B------:R-:W-:-:S05]  /*0260*/  IMAD.WIDE R24, R5, 0x4, R22 ;  /* 0x0000000405187825 */ /* 0x000fca00078e0216 */
[----:B------:R-:W5:Y:S01]  /*0270*/  LDG.E R13, desc[UR8][R24.64] ;  /* 0x00000008180d7981 */ /* 0x000f62000c1e1900 */
[----:B0-----:R-:W-:-:S06]  /*0280*/  IMAD.WIDE R14, R5, 0x4, R24 ;  /* 0x00000004050e7825 */ /* 0x001fcc00078e0218 */
[----:B------:R0:W5:Y:S01]  /*0290*/  LDG.E R14, desc[UR8][R14.64] ;  /* 0x000000080e0e7981 */ /* 0x000162000c1e1900 */
[----:B------:R-:W-:Y:S01]  /*02a0*/  PLOP3.LUT P3, PT, PT, PT, PT, 0x80, 0x8 ;  /* 0x000000000008781c */ /* 0x000fe20003f6f070 */
[----:B------:R-:W-:Y:S01]  /*02b0*/  UIADD3 UR5, UPT, UPT, UR5, 0x8, URZ ;  /* 0x0000000805057890 */ /* 0x000fe2000fffe0ff */
[----:B------:R-:W-:-:S03]  /*02c0*/  LEA R6, R5, R6, 0x3 ;  /* 0x0000000605067211 */ /* 0x000fc600078e18ff */
[----:B------:R-:W-:Y:S01]  /*02d0*/  UISETP.NE.AND UP1, UPT, UR5, URZ, UPT ;  /* 0x000000ff0500728c */ /* 0x000fe2000bf25270 */
[----:B--2---:R-:W-:Y:S02]  /*02e0*/  FSETP.GT.AND P4, PT, R8, RZ, PT ;  /* 0x000000ff0800720b */ /* 0x004fe40003f84000 */
[----:B---3--:R-:W-:Y:S02]  /*02f0*/  FSETP.GT.AND P5, PT, R9, RZ, PT ;  /* 0x000000ff0900720b */ /* 0x008fe40003fa4000 */
[----:B----4-:R-:W-:-:S09]  /*0300*/  FSETP.GT.AND P2, PT, R7, RZ, PT ;  /* 0x000000ff0700720b */ /* 0x010fd20003f44000 */
[C---:B------:R-:W-:Y:S01]  /*0310*/  @!P4 FMUL R16, R8.reuse, 1.4426950216293334961 ;  /* 0x3fb8aa3b0810c820 */ /* 0x040fe20000400000 */
[----:B0-----:R-:W-:-:S04]  /*0320*/  @P4 FADD R15, R8, 1 ;  /* 0x3f800000080f4421 */ /* 0x001fc80000000000 */
[----:B------:R-:W-:Y:S01]  /*0330*/  @!P4 FSETP.GEU.AND P0, PT, R16, -126, PT ;  /* 0xc2fc00001000c80b */ /* 0x000fe20003f0e000 */
[----:B------:R-:W-:-:S03]  /*0340*/  @!P5 FMUL R18, R9, 1.4426950216293334961 ;  /* 0x3fb8aa3b0912d820 */ /* 0x000fc60000400000 */
[----:B------:R-:W-:Y:S02]  /*0350*/  @!P4 PLOP3.LUT P3, PT, P0, PT, PT, 0x80, 0x8 ;  /* 0x000000000008c81c */ /* 0x000fe4000076f070 */
[----:B------:R-:W-:Y:S01]  /*0360*/  @!P5 FSETP.GEU.AND P1, PT, R18, -126, PT ;  /* 0xc2fc00001200d80b */ /* 0x000fe20003f2e000 */
[----:B------:R-:W-:Y:S01]  /*0370*/  @!P2 FMUL R20, R7, 1.4426950216293334961 ;  /* 0x3fb8aa3b0714a820 */ /* 0x000fe20000400000 */
[----:B------:R-:W-:Y:S02]  /*0380*/  PLOP3.LUT P0, PT, PT, PT, PT, 0x80, 0x8 ;  /* 0x000000000008781c */ /* 0x000fe40003f0f070 */
[----:B------:R-:W-:Y:S02]  /*0390*/  @!P5 PLOP3.LUT P0, PT, P1, PT, PT, 0x80, 0x8 ;  /* 0x000000000008d81c */ /* 0x000fe40000f0f070 */
[----:B-----5:R-:W-:Y:S02]  /*03a0*/  FSETP.GT.AND P1, PT, R10, RZ, PT ;  /* 0x000000ff0a00720b */ /* 0x020fe40003f24000 */
[----:B------:R-:W-:-:S03]  /*03b0*/  FSETP.GT.AND P6, PT, R11, RZ, PT ;  /* 0x000000ff0b00720b */ /* 0x000fc60003fc4000 */
[----:B------:R-:W-:-:S04]  /*03c0*/  @!P3 FMUL R16, R16, 0.5 ;  /* 0x3f0000001010b820 */ /* 0x000fc80000400000 */
[----:B------:R-:W0:Y:S02]  /*03d0*/  @!P4 MUFU.EX2 R17, R16 ;  /* 0x000000100011c308 */ /* 0x000e240000000800 */
[----:B------:R-:W-:-:S06]  /*03e0*/  @!P0 FMUL R18, R18, 0.5 ;  /* 0x3f00000012128820 */ /* 0x000fcc0000400000 */
[----:B------:R-:W1:Y:S01]  /*03f0*/  @!P5 MUFU.EX2 R19, R18 ;  /* 0x000000120013d308 */ /* 0x000e620000000800 */
[----:B0-----:R-:W-:Y:S01]  /*0400*/  @!P3 FMUL R17, R17, R17 ;  /* 0x000000111111b220 */ /* 0x001fe20000400000 */
[----:B------:R-:W-:-:S04]  /*0410*/  @!P2 FSETP.GEU.AND P3, PT, R20, -126, PT ;  /* 0xc2fc00001400a80b */ /* 0x000fc80003f6e000 */
[----:B------:R-:W-:Y:S01]  /*0420*/  @!P4 MOV R15, R17 ;  /* 0x00000011000fc202 */ /* 0x000fe20000000f00 */
[----:B------:R-:W-:Y:S01]  /*0430*/  @!P1 FMUL R17, R10, 1.4426950216293334961 ;  /* 0x3fb8aa3b0a119820 */ /* 0x000fe20000400000 */
[----:B------:R-:W-:Y:S01]  /*0440*/  PLOP3.LUT P4, PT, PT, PT, PT, 0x80, 0x8 ;  /* 0x000000000008781c */ /* 0x000fe20003f8f070 */
[----:B-1----:R-:W-:Y:S01]  /*0450*/  @!P0 FMUL R19, R19, R19 ;  /* 0x0000001313138220 */ /* 0x002fe20000400000 */
[----:B------:R-:W-:Y:S01]  /*0460*/  @!P2 PLOP3.LUT P4, PT, P3, PT, PT, 0x80, 0x8 ;  /* 0x000000000008a81c */ /* 0x000fe20001f8f070 */
[----:B------:R-:W-:Y:S01]  /*0470*/  FADD R15, R15, R0 ;  /* 0x000000000f0f7221 */ /* 0x000fe20000000000 */
[----:B------:R-:W-:Y:S02]  /*0480*/  @!P1 FSETP.GEU.AND P0, PT, R17, -126, PT ;  /* 0xc2fc00001100980b */ /* 0x000fe40003f0e000 */
[----:B------:R-:W-:Y:S02]  /*0490*/  PLOP3.LUT P3, PT, PT, PT, PT, 0x80, 0x8 ;  /* 0x000000000008781c */ /* 0x000fe40003f6f070 */
[----:B------:R-:W-:-:S02]  /*04a0*/  @!P1 PLOP3.LUT P3, PT, P0, PT, PT, 0x80, 0x8 ;  /* 0x000000000008981c */ /* 0x000fc4000076f070 */
[----:B------:R-:W-:Y:S01]  /*04b0*/  @!P5 MOV R8, R19 ;  /* 0x000000130008d202 */ /* 0x000fe20000000f00 */
[----:B------:R-:W-:Y:S01]  /*04c0*/  @!P6 FMUL R19, R11, 1.4426950216293334961 ;  /* 0x3fb8aa3b0b13e820 */ /* 0x000fe20000400000 */
[----:B------:R-:W-:Y:S01]  /*04d0*/  @P5 FADD R8, R9, 1 ;  /* 0x3f80000009085421 */ /* 0x000fe20000000000 */
[----:B------:R-:W-:Y:S02]  /*04e0*/  PLOP3.LUT P0, PT, PT, PT, PT, 0x80, 0x8 ;  /* 0x000000000008781c */ /* 0x000fe40003f0f070 */
[----:B------:R-:W-:Y:S01]  /*04f0*/  @!P4 FMUL R20, R20, 0.5 ;  /* 0x3f0000001414c820 */ /* 0x000fe20000400000 */
[----:B------:R-:W-:Y:S01]  /*0500*/  @!P6 FSETP.GEU.AND P5, PT, R19, -126, PT ;  /* 0xc2fc00001300e80b */ /* 0x000fe20003fae000 */
[----:B------:R-:W-:Y:S02]  /*0510*/  FADD R15, R15, R8 ;  /* 0x000000080f0f7221 */ /* 0x000fe40000000000 */
[----:B------:R0:W1:Y:S01]  /*0520*/  @!P2 MUFU.EX2 R16, R20 ;  /* 0x000000140010a308 */ /* 0x0000620000000800 */
[----:B------:R-:W-:Y:S01]  /*0530*/  @!P6 PLOP3.LUT P0, PT, P5, PT, PT, 0x80, 0x8 ;  /* 0x000000000008e81c */ /* 0x000fe20002f0f070 */
[----:B------:R-:W-:Y:S01]  /*0540*/  @!P3 FMUL R17, R17, 0.5 ;  /* 0x3f0000001111b820 */ /* 0x000fe20000400000 */
[----:B------:R-:W-:-:S05]  /*0550*/  FSETP.GT.AND P5, PT, R12, RZ, PT ;  /* 0x000000ff0c00720b */ /* 0x000fca0003fa4000 */
[----:B------:R-:W2:Y:S06]  /*0560*/  @!P1 MUFU.EX2 R18, R17 ;  /* 0x0000001100129308 */ /* 0x000eac0000000800 */
[----:B------:R-:W-:Y:S02]  /*0570*/  @!P0 FMUL R19, R19, 0.5 ;  /* 0x3f00000013138820 */ /* 0x000fe40000400000 */
[----:B0-----:R-:W-:Y:S01]  /*0580*/  @!P5 FMUL R20, R12, 1.4426950216293334961 ;  /* 0x3fb8aa3b0c14d820 */ /* 0x001fe20000400000 */
[----:B-1----:R-:W-:Y:S01]  /*0590*/  @!P4 FMUL R16, R16, R16 ;  /* 0x000000101010c220 */ /* 0x002fe20000400000 */
[----:B------:R-:W-:Y:S01]  /*05a0*/  FSETP.GT.AND P4, PT, R13, RZ, PT ;  /* 0x000000ff0d00720b */ /* 0x000fe20003f84000 */
[----:B------:R0:W1:Y:S01]  /*05b0*/  @!P6 MUFU.EX2 R9, R19 ;  /* 0x000000130009e308 */ /* 0x0000620000000800 */
[----:B------:R-:W-:Y:S01]  /*05c0*/  @P2 FADD R16, R7, 1 ;  /* 0x3f80000007102421 */ /* 0x000fe20000000000 */
[----:B------:R-:W-:-:S03]  /*05d0*/  @!P5 FSETP.GEU.AND P2, PT, R20, -126, PT ;  /* 0xc2fc00001400d80b */ /* 0x000fc60003f4e000 */
[----:B------:R-:W-:Y:S01]  /*05e0*/  FADD R15, R15, R16 ;  /* 0x000000100f0f7221 */ /* 0x000fe20000000000 */
[----:B--2---:R-:W-:Y:S01]  /*05f0*/  @!P3 FMUL R18, R18, R18 ;  /* 0x000000121212b220 */ /* 0x004fe20000400000 */
[----:B------:R-:W-:Y:S01]  /*0600*/  FSETP.GT.AND P3, PT, R14, RZ, PT ;  /* 0x000000ff0e00720b */ /* 0x000fe20003f64000 */
[----:B------:R-:W-:Y:S01]  /*0610*/  @P1 FADD R18, R10, 1 ;  /* 0x3f8000000a121421 */ /* 0x000fe20000000000 */
[----:B------:R-:W-:Y:S02]  /*0620*/  PLOP3.LUT P1, PT, PT, PT, PT, 0x80, 0x8 ;  /* 0x000000000008781c */ /* 0x000fe40003f2f070 */
[----:B------:R-:W-:Y:S01]  /*0630*/  @!P5 PLOP3.LUT P1, PT, P2, PT, PT, 0x80, 0x8 ;  /* 0x000000000008d81c */ /* 0x000fe2000172f070 */
[----:B------:R-:W-:Y:S01]  /*0640*/  @!P4 FMUL R17, R13, 1.4426950216293334961 ;  /* 0x3fb8aa3b0d11c820 */ /* 0x000fe20000400000 */
[----:B0-----:R-:W-:Y:S01]  /*0650*/  P2R R19, PR, RZ, 0x40 ;  /* 0x00000040ff137803 */ /* 0x001fe20000000000 */
[----:B------:R-:W-:-:S03]  /*0660*/  FADD R18, R15, R18 ;  /* 0x000000120f127221 */ /* 0x000fc60000000000 */
[----:B------:R-:W-:Y:S01]  /*0670*/  @!P4 FSETP.GEU.AND P2, PT, R17, -126, PT ;  /* 0xc2fc00001100c80b */ /* 0x000fe20003f4e000 */
[----:B-1----:R-:W-:Y:S01]  /*0680*/  @!P0 FMUL R9, R9, R9 ;  /* 0x0000000909098220 */ /* 0x002fe20000400000 */
[----:B------:R-:W-:Y:S01]  /*0690*/  PLOP3.LUT P0, PT, PT, PT, PT, 0x80, 0x8 ;  /* 0x000000000008781c */ /* 0x000fe20003f0f070 */
[----:B------:R-:W-:Y:S01]  /*06a0*/  @!P3 FMUL R10, R14, 1.4426950216293334961 ;  /* 0x3fb8aa3b0e0ab820 */ /* 0x000fe20000400000 */
[----:B------:R-:W-:Y:S02]  /*06b0*/  @!P4 PLOP3.LUT P0, PT, P2, PT, PT, 0x80, 0x8 ;  /* 0x000000000008c81c */ /* 0x000fe4000170f070 */
[----:B------:R-:W-:Y:S01]  /*06c0*/  PLOP3.LUT P2, PT, PT, PT, PT, 0x80, 0x8 ;  /* 0x000000000008781c */ /* 0x000fe20003f4f070 */
[----:B------:R-:W-:Y:S01]  /*06d0*/  @!P1 FMUL R20, R20, 0.5 ;  /* 0x3f00000014149820 */ /* 0x000fe20000400000 */
[----:B------:R-:W-:-:S03]  /*06e0*/  @!P3 FSETP.GEU.AND P6, PT, R10, -126, PT ;  /* 0xc2fc00000a00b80b */ /* 0x000fc60003fce000 */
[----:B------:R-:W0:Y:S01]  /*06f0*/  @!P5 MUFU.EX2 R7, R20 ;  /* 0x000000140007d308 */ /* 0x000e220000000800 */
[----:B------:R-:W-:Y:S02]  /*0700*/  @!P3 PLOP3.LUT P2, PT, P6, PT, PT, 0x80, 0x8 ;  /* 0x000000000008b81c */ /* 0x000fe4000374f070 */
[----:B------:R-:W-:-:S03]  /*0710*/  ISETP.NE.AND P6, PT, R19, RZ, PT ;  /* 0x000000ff1300720c */ /* 0x000fc60003fc5270 */
[----:B------:R-:W-:-:S06]  /*0720*/  @!P0 FMUL R17, R17, 0.5 ;  /* 0x3f00000011118820 */ /* 0x000fcc0000400000 */
[----:B------:R-:W1:Y:S02]  /*0730*/  @!P4 MUFU.EX2 R17, R17 ;  /* 0x000000110011c308 */ /* 0x000e640000000800 */
[----:B------:R-:W-:Y:S02]  /*0740*/  @!P2 FMUL R10, R10, 0.5 ;  /* 0x3f0000000a0aa820 */ /* 0x000fe40000400000 */
[----:B------:R-:W-:Y:S01]  /*0750*/  @P6 FADD R9, R11, 1 ;  /* 0x3f8000000b096421 */ /* 0x000fe20000000000 */
[----:B0-----:R-:W-:Y:S01]  /*0760*/  @!P1 FMUL R7, R7, R7 ;  /* 0x0000000707079220 */ /* 0x001fe20000400000 */
[----:B------:R-:W-:Y:S02]  /*0770*/  @P5 FADD R7, R12, 1 ;  /* 0x3f8000000c075421 */ /* 0x000fe40000000000 */
[----:B------:R-:W0:Y:S01]  /*0780*/  @!P3 MUFU.EX2 R10, R10 ;  /* 0x0000000a000ab308 */ /* 0x000e220000000800 */
[----:B------:R-:W-:-:S04]  /*0790*/  FADD R18, R18, R9 ;  /* 0x0000000912127221 */ /* 0x000fc80000000000 */
[----:B------:R-:W-:Y:S01]  /*07a0*/  FADD R18, R18, R7 ;  /* 0x0000000712127221 */ /* 0x000fe20000000000 */
[----:B-1----:R-:W-:Y:S01]  /*07b0*/  @!P0 FMUL R17, R17, R17 ;  /* 0x0000001111118220 */ /* 0x002fe20000400000 */
[----:B------:R-:W-:-:S04]  /*07c0*/  @P4 FADD R17, R13, 1 ;  /* 0x3f8000000d114421 */ /* 0x000fc80000000000 */
[----:B------:R-:W-:Y:S01]  /*07d0*/  FADD R17, R18, R17 ;  /* 0x0000001112117221 */ /* 0x000fe20000000000 */
[----:B0-----:R-:W-:Y:S01]  /*07e0*/  @!P2 FMUL R10, R10, R10 ;  /* 0x0000000a0a0aa220 */ /* 0x001fe20000400000 */
[----:B------:R-:W-:-:S04]  /*07f0*/  @P3 FADD R10, R14, 1 ;  /* 0x3f8000000e0a3421 */ /* 0x000fc80000000000 */
[----:B------:R-:W-:Y:S01]  /*0800*/  FADD R0, R17, R10 ;  /* 0x0000000a11007221 */ /* 0x000fe20000000000 */
[----:B------:R-:W-:Y:S06]  /*0810*/  BRA.U UP1, `(.L_x_33) ;  /* 0xfffffff901607547 */ /* 0x000fec000b83ffff */
.L_x_32:
        /* <DEDUP_REMOVED lines=17> */
[----:B------:R-:W-:Y:S01]  /*0930*/  UIADD3 UR4, UPT, UPT, UR4, 0x4, URZ ;  /* 0x0000000404047890 */ /* 0x000fe2000fffe0ff */
[----:B--2---:R-:W-:-:S04]  /*0940*/  FSETP.GT.AND P6, PT, R16, RZ, PT ;  /* 0x000000ff1000720b */ /* 0x004fc80003fc4000 */
[----:B0-----:R-:W-:Y:S02]  /*0950*/  P2R R3, PR, RZ, 0x40 ;  /* 0x00000040ff037803 */ /* 0x001fe40000000000 */
[----:B---3--:R-:W-:Y:S02]  /*0960*/  FSETP.GT.AND P5, PT, R13, RZ, PT ;  /* 0x000000ff0d00720b */ /* 0x008fe40003fa4000 */
[----:B----4-:R-:W-:-:S05]  /*0970*/  FSETP.GT.AND P4, PT, R14, RZ, PT ;  /* 0x000000ff0e00720b */ /* 0x010fca0003f84000 */
[----:B------:R-:W-:-:S05]  /*0980*/  @!P6 FMUL R12, R16, 1.4426950216293334961 ;  /* 0x3fb8aa3b100ce820 */ /* 0x000fca0000400000 */
[----:B------:R-:W-:Y:S01]  /*0990*/  @!P6 FSETP.GEU.AND P1, PT, R12, -126, PT ;  /* 0xc2fc00000c00e80b */ /* 0x000fe20003f2e000 */
[----:B------:R-:W-:Y:S01]  /*09a0*/  @!P5 FMUL R2, R13, 1.4426950216293334961 ;  /* 0x3fb8aa3b0d02d820 */ /* 0x000fe20000400000 */
[----:B-----5:R-:W-:Y:S02]  /*09b0*/  FSETP.GT.AND P3, PT, R15, RZ, PT ;  /* 0x000000ff0f00720b */ /* 0x020fe40003f64000 */
[----:B------:R-:W-:Y:S02]  /*09c0*/  @!P6 PLOP3.LUT P0, PT, P1, PT, PT, 0x80, 0x8 ;  /* 0x000000000008e81c */ /* 0x000fe40000f0f070 */
[----:B------:R-:W-:Y:S01]  /*09d0*/  @!P5 FSETP.GEU.AND P2, PT, R2, -126, PT ;  /* 0xc2fc00000200d80b */ /* 0x000fe20003f4e000 */
[----:B------:R-:W-:Y:S01]  /*09e0*/  @!P4 FMUL R7, R14, 1.4426950216293334961 ;  /* 0x3fb8aa3b0e07c820 */ /* 0x000fe20000400000 */
[----:B------:R-:W-:Y:S02]  /*09f0*/  PLOP3.LUT P1, PT, PT, PT, PT, 0x80, 0x8 ;  /* 0x000000000008781c */ /* 0x000fe40003f2f070 */
[----:B------:R-:W-:-:S02]  /*0a00*/  @!P5 PLOP3.LUT P1, PT, P2, PT, PT, 0x80, 0x8 ;  /* 0x000000000008d81c */ /* 0x000fc4000172f070 */
[----:B------:R-:W-:-:S03]  /*0a10*/  @!P4 FSETP.GEU.AND P2, PT, R7, -126, PT ;  /* 0xc2fc00000700c80b */ /* 0x000fc60003f4e000 */
[----:B------:R-:W-:Y:S02]  /*0a20*/  @!P3 FMUL R9, R15, 1.4426950216293334961 ;  /* 0x3fb8aa3b0f09b820 */ /* 0x000fe40000400000 */
[----:B------:R-:W-:-:S04]  /*0a30*/  @!P0 FMUL R12, R12, 0.5 ;  /* 0x3f0000000c0c8820 */ /* 0x000fc80000400000 */
[----:B------:R-:W0:Y:S01]  /*0a40*/  @!P6 MUFU.EX2 R6, R12 ;  /* 0x0000000c0006e308 */ /* 0x000e220000000800 */
[----:B------:R-:W-:Y:S01]  /*0a50*/  @!P3 FSETP.GEU.AND P6, PT, R9, -126, PT ;  /* 0xc2fc00000900b80b */ /* 0x000fe20003fce000 */
[----:B------:R-:W-:Y:S01]  /*0a60*/  @!P1 FMUL R2, R2, 0.5 ;  /* 0x3f00000002029820 */ /* 0x000fe20000400000 */
[----:B0-----:R-:W-:Y:S01]  /*0a70*/  @!P0 FMUL R6, R6, R6 ;  /* 0x0000000606068220 */ /* 0x001fe20000400000 */
[----:B------:R-:W-:Y:S02]  /*0a80*/  PLOP3.LUT P0, PT, PT, PT, PT, 0x80, 0x8 ;  /* 0x000000000008781c */ /* 0x000fe40003f0f070 */
[----:B------:R-:W-:Y:S02]  /*0a90*/  @!P4 PLOP3.LUT P0, PT, P2, PT, PT, 0x80, 0x8 ;  /* 0x000000000008c81c */ /* 0x000fe4000170f070 */
[----:B------:R-:W-:Y:S02]  /*0aa0*/  PLOP3.LUT P2, PT, PT, PT, PT, 0x80, 0x8 ;  /* 0x000000000008781c */ /* 0x000fe40003f4f070 */
[----:B------:R-:W-:-:S02]  /*0ab0*/  @!P3 PLOP3.LUT P2, PT, P6, PT, PT, 0x80, 0x8 ;  /* 0x000000000008b81c */ /* 0x000fc4000374f070 */
[----:B------:R-:W-:Y:S02]  /*0ac0*/  ISETP.NE.AND P6, PT, R3, RZ, PT ;  /* 0x000000ff0300720c */ /* 0x000fe40003fc5270 */
[----:B------:R-:W0:Y:S05]  /*0ad0*/  @!P5 MUFU.EX2 R3, R2 ;  /* 0x000000020003d308 */ /* 0x000e2a0000000800 */
[----:B------:R-:W-:-:S04]  /*0ae0*/  @!P0 FMUL R7, R7, 0.5 ;  /* 0x3f00000007078820 */ /* 0x000fc80000400000 */
[----:B------:R-:W1:Y:S01]  /*0af0*/  @!P4 MUFU.EX2 R8, R7 ;  /* 0x000000070008c308 */ /* 0x000e620000000800 */
[----:B------:R-:W-:Y:S01]  /*0b00*/  @!P2 FMUL R9, R9, 0.5 ;  /* 0x3f0000000909a820 */ /* 0x000fe20000400000 */
[----:B------:R-:W-:-:S04]  /*0b10*/  @P6 FADD R6, R16, 1 ;  /* 0x3f80000010066421 */ /* 0x000fc80000000000 */
[----:B------:R-:W-:Y:S02]  /*0b20*/  FADD R6, R0, R6 ;  /* 0x0000000600067221 */ /* 0x000fe40000000000 */
[----:B------:R-:W2:Y:S01]  /*0b30*/  @!P3 MUFU.EX2 R10, R9 ;  /* 0x00000009000ab308 */ /* 0x000ea20000000800 */
[----:B0-----:R-:W-:Y:S01]  /*0b40*/  @!P1 FMUL R3, R3, R3 ;  /* 0x0000000303039220 */ /* 0x001fe20000400000 */
[----:B------:R-:W-:-:S04]  /*0b50*/  @P5 FADD R3, R13, 1 ;  /* 0x3f8000000d035421 */ /* 0x000fc80000000000 */
[----:B------:R-:W-:Y:S01]  /*0b60*/  FADD R3, R6, R3 ;  /* 0x0000000306037221 */ /* 0x000fe20000000000 */
[----:B-1----:R-:W-:Y:S01]  /*0b70*/  @!P0 FMUL R8, R8, R8 ;  /* 0x0000000808088220 */ /* 0x002fe20000400000 */
[----:B------:R-:W-:-:S04]  /*0b80*/  @P4 FADD R8, R14, 1 ;  /* 0x3f8000000e084421 */ /* 0x000fc80000000000 */
[----:B------:R-:W-:Y:S01]  /*0b90*/  FADD R3, R3, R8 ;  /* 0x0000000803037221 */ /* 0x000fe20000000000 */
[----:B--2---:R-:W-:Y:S01]  /*0ba0*/  @!P2 FMUL R10, R10, R10 ;  /* 0x0000000a0a0aa220 */ /* 0x004fe20000400000 */
[----:B------:R-:W-:-:S04]  /*0bb0*/  @P3 FADD R10, R15, 1 ;  /* 0x3f8000000f0a3421 */ /* 0x000fc80000000000 */
[----:B------:R-:W-:-:S07]  /*0bc0*/  FADD R0, R3, R10 ;  /* 0x0000000a03007221 */ /* 0x000fce0000000000 */
.L_x_34:
[----:B------:R-:W-:Y:S05]  /*0bd0*/  BRA.U !UP1, `(.L_x_31) ;  /* 0x0000000109b87547 */ /* 0x000fea000b800000 */
[----:B------:R-:W-:Y:S02]  /*0be0*/  UISETP.NE.AND UP0, UPT, UR7, 0x1, UPT ;  /* 0x000000010700788c */ /* 0x000fe4000bf05270 */
[----:B------:R-:W-:-:S04]  /*0bf0*/  ULOP3.LUT UR5, UR5, 0x1, URZ, 0xc0, !UPT ;  /* 0x0000000105057892 */ /* 0x000fc8000f8ec0ff */
[----:B------:R-:W-:-:S03]  /*0c00*/  UISETP.NE.U32.AND UP1, UPT, UR5, 0x1, UPT ;  /* 0x000000010500788c */ /* 0x000fc6000bf25070 */
[----:B------:R-:W-:Y:S08]  /*0c10*/  BRA.U !UP0, `(.L_x_35) ;  /* 0x00000001086c7547 */ /* 0x000ff0000b800000 */
[----:B------:R-:W0:Y:S01]  /*0c20*/  LDC.64 R2, c[0x0][0x380] ;  /* 0x0000e000ff027b82 */ /* 0x000e220000000a00 */
[----:B------:R-:W-:-:S04]  /*0c30*/  IMAD R7, R5, UR4, R4 ;  /* 0x0000000405077c24 */ /* 0x000fc8000f8e0204 */
[----:B0-----:R-:W-:-:S05]  /*0c40*/  IMAD.WIDE R6, R7, 0x4, R2 ;  /* 0x0000000407067825 */ /* 0x001fca00078e0202 */
[----:B------:R-:W2:Y:S01]  /*0c50*/  LDG.E R11, desc[UR8][R6.64] ;  /* 0x00000008060b7981 */ /* 0x000ea2000c1e1900 */
[----:B------:R-:W-:-:S05]  /*0c60*/  IMAD.WIDE R2, R5, 0x4, R6 ;  /* 0x0000000405027825 */ /* 0x000fca00078e0206 */
[----:B------:R-:W3:Y:S01]  /*0c70*/  LDG.E R10, desc[UR8][R2.64] ;  /* 0x00000008020a7981 */ /* 0x000ee2000c1e1900 */
        /* <DEDUP_REMOVED lines=17> */
[----:B------:R-:W-:Y:S01]  /*0d90*/  FADD R0, R0, R2 ;  /* 0x0000000200007221 */ /* 0x000fe20000000000 */
[----:B-1----:R-:W-:Y:S01]  /*0da0*/  @!P1 FMUL R3, R3, R3 ;  /* 0x0000000303039220 */ /* 0x002fe20000400000 */
[----:B------:R-:W-:-:S04]  /*0db0*/  @P3 FADD R3, R10, 1 ;  /* 0x3f8000000a033421 */ /* 0x000fc80000000000 */
[----:B------:R-:W-:-:S07]  /*0dc0*/  FADD R0, R0, R3 ;  /* 0x0000000300007221 */ /* 0x000fce0000000000 */
.L_x_35:
[----:B------:R-:W-:Y:S05]  /*0dd0*/  BRA.U UP1, `(.L_x_31) ;  /* 0x0000000101387547 */ /* 0x000fea000b800000 */
[----:B------:R-:W0:Y:S01]  /*0de0*/  LDC.64 R2, c[0x0][0x380] ;  /* 0x0000e000ff027b82 */ /* 0x000e220000000a00 */
[----:B------:R-:W-:-:S04]  /*0df0*/  IMAD R5, R5, UR4, R4 ;  /* 0x0000000405057c24 */ /* 0x000fc8000f8e0204 */
[----:B0-----:R-:W-:-:S06]  /*0e00*/  IMAD.WIDE R2, R5, 0x4, R2 ;  /* 0x0000000405027825 */ /* 0x001fcc00078e0202 */
[----:B------:R-:W2:Y:S01]  /*0e10*/  LDG.E R2, desc[UR8][R2.64] ;  /* 0x0000000802027981 */ /* 0x000ea2000c1e1900 */
        /* <DEDUP_REMOVED lines=9> */
[----:B------:R-:W-:-:S07]  /*0eb0*/  FADD R0, R0, R6 ;  /* 0x0000000600007221 */ /* 0x000fce0000000000 */
.L_x_31:
[----:B------:R-:W0:Y:S02]  /*0ec0*/  LDC.64 R2, c[0x0][0x388] ;  /* 0x0000e200ff027b82 */ /* 0x000e240000000a00 */
[----:B0-----:R-:W-:-:S05]  /*0ed0*/  IMAD.WIDE R4, R4, 0x4, R2 ;  /* 0x0000000404047825 */ /* 0x001fca00078e0202 */
[----:B------:R-:W-:Y:S01]  /*0ee0*/  STG.E desc[UR8][R4.64], R0 ;  /* 0x0000000004007986 */ /* 0x000fe2000c101908 */
[----:B------:R-:W-:Y:S05]  /*0ef0*/  EXIT ;  /* 0x000000000000794d */ /* 0x000fea0003800000 */
.L_x_36:
        /* <DEDUP_REMOVED lines=16> */
.L_x_41:


//--------------------- .nv.shared.reserved.0     --------------------------
	.section	.nv.shared.reserved.0,"aw",@nobits
	.weak		__nv_reservedSMEM_offset_0_alias
	.size		__nv_reservedSMEM_offset_0_alias, 0, 64
	.other		__nv_reservedSMEM_offset_0_alias,@"STO_CUDA_RESERVED_SHARED STV_DEFAULT"
__nv_reservedSMEM_offset_0_alias:
	.zero		0
	.zero		64


//--------------------- .nv.constant0._Z19LinearSelfAttentionPKfS0_S0_Pfii --------------------------
	.section	.nv.constant0._Z19LinearSelfAttentionPKfS0_S0_Pfii,"a",@progbits
	.sectionflags	@""
	.align	4
.nv.constant0._Z19LinearSelfAttentionPKfS0_S0_Pfii:
	.zero		936


//--------------------- .nv.constant0._Z3KTVPKfS0_Pfii --------------------------
	.section	.nv.constant0._Z3KTVPKfS0_Pfii,"a",@progbits
	.sectionflags	@""
	.align	4
.nv.constant0._Z3KTVPKfS0_Pfii:
	.zero		928


//--------------------- .nv.constant0._Z11denominatorPKfPfS1_ii --------------------------
	.section	.nv.constant0._Z11denominatorPKfPfS1_ii,"a",@progbits
	.sectionflags	@""
	.align	4
.nv.constant0._Z11denominatorPKfPfS1_ii:
	.zero		928


//--------------------- .nv.constant0._Z10sigma_phikPKfPfii --------------------------
	.section	.nv.constant0._Z10sigma_phikPKfPfii,"a",@progbits
	.sectionflags	@""
	.align	4
.nv.constant0._Z10sigma_phikPKfPfii:
	.zero		920


//--------------------- SYMBOLS --------------------------

	.type		.nv.reservedSmem.offset0,@object
	.size		.nv.reservedSmem.offset0,0x4
